	.target	sm_100a

	.elftype	@"ET_EXEC"


//--------------------- .note.nv.tkinfo           --------------------------
	.section	.note.nv.tkinfo,"",@"SHT_NOTE"
	.sectionflags	@"SHF_NOTE_NV_TKINFO"
	.tkinfo
        /*0018*/ 	.word	0x00000002
        /*0030*/ 	.string	""
        /*0030*/ 	.string	"ptxas"
        /*0030*/ 	.string	"Cuda compilation tools, release 13.0, V13.0.88"
        /*0030*/ 	.string	"Build cuda_13.0.r13.0/compiler.36424714_0"
        /*0030*/ 	.string	"-arch sm_100a -m 64 "



//--------------------- .note.nv.cuinfo           --------------------------
	.section	.note.nv.cuinfo,"",@"SHT_NOTE"
	.sectionflags	@"SHF_NOTE_NV_CUINFO"
        /*0018*/ 	.short	0x0002
        /*001a*/ 	.short	0x0064
        /*001c*/ 	.short	0x0082
	.zero		2


//--------------------- .nv.info                  --------------------------
	.section	.nv.info,"",@"SHT_CUDA_INFO"
	.align	4


	//----- nvinfo : EIATTR_REGCOUNT
	.align		4
        /*0000*/ 	.byte	0x04, 0x2f
        /*0002*/ 	.short	(.L_19 - .L_18)
	.align		4
.L_18:
        /*0004*/ 	.word	index@(_ZN7cutlass13device_kernelINS_4conv6kernel13ConvUniversalINS1_16ConvProblemShapeILNS1_8OperatorE1ELi2EEENS1_10collective14CollectiveConvINS1_47MainloopSm100TmaUmmaWarpSpecializedImplicitGemmILS5_1ELi6ELi2ELi1ELi2EN4cute5tupleIJNSA_1CILi1EEESD_SD_EEEEENSB_IJNSC_ILi128EEESG_NSB_IJNSC_ILi32EEEEEEEEENS_10tfloat32_tESK_NSA_8TiledMMAINSA_8MMA_AtomIJNSA_17SM100_MMA_TF32_SSISK_SK_fLi128ELi128ELNSA_4UMMA5MajorE0ELSP_1ELNSO_7ScaleInE0ELSQ_0EEEEEENSA_6LayoutISE_NSB_IJNSC_ILi0EEESU_SU_EEEEENSB_IJNSA_10UnderscoreESX_SX_EEEEENS7_6detail27Sm100ImplicitGemmTileTraitsINSA_20SM90_TMA_LOAD_IM2COLENSA_14ComposedLayoutINSA_7SwizzleILi3ELi4ELi3EEENSA_18smem_ptr_flag_bitsILi32EEENST_INSB_IJNSC_ILi8EEESH_EEENSB_IJSH_SD_EEEEEEEvEENS11_INSA_13SM90_TMA_LOADENS13_INS14_ILi2ELi5ELi2EEES17_NST_INSB_IJSH_NSC_ILi4EEEEEENSB_IJSD_SH_EEEEEEEvEEEENS_8epilogue10collective18CollectiveEpilogueINS1N_23Sm100TmaWarpSpecializedILi4ELi2ELi16ELb1ELb0EEEJSJ_NSB_IJNST_ISG_SD_EENST_INSC_ILi16EEESD_EEEEESK_NSB_IJNSB_IJlllEEESD_SU_EEESK_S1X_NS1N_6fusion15FusionCallbacksIS1R_NS1Y_17LinearCombinationISK_fSK_fLNS_15FloatRoundStyleE2EEESJ_S1V_JEEENSA_5SM1004TMEM4LOAD26SM100_TMEM_LOAD_32dp32b16xES12_NS13_INS14_ILi2ELi4ELi3EEES17_NST_INSB_IJS18_S1T_EEENSB_IJS1T_SD_EEEEEEENSA_39AutoVectorizingCopyWithAssumedAlignmentILi128EEENSA_21SM90_TMA_STORE_IM2COLES2C_S2E_S2E_EEEvvEEEEvNT_6ParamsE)
        /*0008*/ 	.word	0x0000006f


	//----- nvinfo : EIATTR_FRAME_SIZE
	.align		4
.L_19:
        /*000c*/ 	.byte	0x04, 0x11
        /*000e*/ 	.short	(.L_21 - .L_20)
	.align		4
.L_20:
        /*0010*/ 	.word	index@($__internal_2_$__cuda_sm10x_tcgen05_guardrail_trap_unallocated_columns_being_dealloced)
        /*0014*/ 	.word	0x00000008


	//----- nvinfo : EIATTR_FRAME_SIZE
	.align		4
.L_21:
        /*0018*/ 	.byte	0x04, 0x11
        /*001a*/ 	.short	(.L_23 - .L_22)
	.align		4
.L_22:
        /*001c*/ 	.word	index@($__internal_1_$__cuda_sm10x_tcgen05_guardrail_trap_phase_invalid_during_alloc)
        /*0020*/ 	.word	0x00000008


	//----- nvinfo : EIATTR_FRAME_SIZE
	.align		4
.L_23:
        /*0024*/ 	.byte	0x04, 0x11
        /*0026*/ 	.short	(.L_25 - .L_24)
	.align		4
.L_24:
        /*0028*/ 	.word	index@($__internal_0_$__cuda_sm10x_tcgen05_guardrail_trap_col_being_dealloced_not_returned_by_alloc)
        /*002c*/ 	.word	0x00000008


	//----- nvinfo : EIATTR_FRAME_SIZE
	.align		4
.L_25:
        /*0030*/ 	.byte	0x04, 0x11
        /*0032*/ 	.short	(.L_27 - .L_26)
	.align		4
.L_26:
        /*0034*/ 	.word	index@(_ZN7cutlass13device_kernelINS_4conv6kernel13ConvUniversalINS1_16ConvProblemShapeILNS1_8OperatorE1ELi2EEENS1_10collective14CollectiveConvINS1_47MainloopSm100TmaUmmaWarpSpecializedImplicitGemmILS5_1ELi6ELi2ELi1ELi2EN4cute5tupleIJNSA_1CILi1EEESD_SD_EEEEENSB_IJNSC_ILi128EEESG_NSB_IJNSC_ILi32EEEEEEEEENS_10tfloat32_tESK_NSA_8TiledMMAINSA_8MMA_AtomIJNSA_17SM100_MMA_TF32_SSISK_SK_fLi128ELi128ELNSA_4UMMA5MajorE0ELSP_1ELNSO_7ScaleInE0ELSQ_0EEEEEENSA_6LayoutISE_NSB_IJNSC_ILi0EEESU_SU_EEEEENSB_IJNSA_10UnderscoreESX_SX_EEEEENS7_6detail27Sm100ImplicitGemmTileTraitsINSA_20SM90_TMA_LOAD_IM2COLENSA_14ComposedLayoutINSA_7SwizzleILi3ELi4ELi3EEENSA_18smem_ptr_flag_bitsILi32EEENST_INSB_IJNSC_ILi8EEESH_EEENSB_IJSH_SD_EEEEEEEvEENS11_INSA_13SM90_TMA_LOADENS13_INS14_ILi2ELi5ELi2EEES17_NST_INSB_IJSH_NSC_ILi4EEEEEENSB_IJSD_SH_EEEEEEEvEEEENS_8epilogue10collective18CollectiveEpilogueINS1N_23Sm100TmaWarpSpecializedILi4ELi2ELi16ELb1ELb0EEEJSJ_NSB_IJNST_ISG_SD_EENST_INSC_ILi16EEESD_EEEEESK_NSB_IJNSB_IJlllEEESD_SU_EEESK_S1X_NS1N_6fusion15FusionCallbacksIS1R_NS1Y_17LinearCombinationISK_fSK_fLNS_15FloatRoundStyleE2EEESJ_S1V_JEEENSA_5SM1004TMEM4LOAD26SM100_TMEM_LOAD_32dp32b16xES12_NS13_INS14_ILi2ELi4ELi3EEES17_NST_INSB_IJS18_S1T_EEENSB_IJS1T_SD_EEEEEEENSA_39AutoVectorizingCopyWithAssumedAlignmentILi128EEENSA_21SM90_TMA_STORE_IM2COLES2C_S2E_S2E_EEEvvEEEEvNT_6ParamsE)
        /*0038*/ 	.word	0x00000008


	//----- nvinfo : EIATTR_MIN_STACK_SIZE
	.align		4
.L_27:
        /*003c*/ 	.byte	0x04, 0x12
        /*003e*/ 	.short	(.L_29 - .L_28)
	.align		4
.L_28:
        /*0040*/ 	.word	index@(_ZN7cutlass13device_kernelINS_4conv6kernel13ConvUniversalINS1_16ConvProblemShapeILNS1_8OperatorE1ELi2EEENS1_10collective14CollectiveConvINS1_47MainloopSm100TmaUmmaWarpSpecializedImplicitGemmILS5_1ELi6ELi2ELi1ELi2EN4cute5tupleIJNSA_1CILi1EEESD_SD_EEEEENSB_IJNSC_ILi128EEESG_NSB_IJNSC_ILi32EEEEEEEEENS_10tfloat32_tESK_NSA_8TiledMMAINSA_8MMA_AtomIJNSA_17SM100_MMA_TF32_SSISK_SK_fLi128ELi128ELNSA_4UMMA5MajorE0ELSP_1ELNSO_7ScaleInE0ELSQ_0EEEEEENSA_6LayoutISE_NSB_IJNSC_ILi0EEESU_SU_EEEEENSB_IJNSA_10UnderscoreESX_SX_EEEEENS7_6detail27Sm100ImplicitGemmTileTraitsINSA_20SM90_TMA_LOAD_IM2COLENSA_14ComposedLayoutINSA_7SwizzleILi3ELi4ELi3EEENSA_18smem_ptr_flag_bitsILi32EEENST_INSB_IJNSC_ILi8EEESH_EEENSB_IJSH_SD_EEEEEEEvEENS11_INSA_13SM90_TMA_LOADENS13_INS14_ILi2ELi5ELi2EEES17_NST_INSB_IJSH_NSC_ILi4EEEEEENSB_IJSD_SH_EEEEEEEvEEEENS_8epilogue10collective18CollectiveEpilogueINS1N_23Sm100TmaWarpSpecializedILi4ELi2ELi16ELb1ELb0EEEJSJ_NSB_IJNST_ISG_SD_EENST_INSC_ILi16EEESD_EEEEESK_NSB_IJNSB_IJlllEEESD_SU_EEESK_S1X_NS1N_6fusion15FusionCallbacksIS1R_NS1Y_17LinearCombinationISK_fSK_fLNS_15FloatRoundStyleE2EEESJ_S1V_JEEENSA_5SM1004TMEM4LOAD26SM100_TMEM_LOAD_32dp32b16xES12_NS13_INS14_ILi2ELi4ELi3EEES17_NST_INSB_IJS18_S1T_EEENSB_IJS1T_SD_EEEEEEENSA_39AutoVectorizingCopyWithAssumedAlignmentILi128EEENSA_21SM90_TMA_STORE_IM2COLES2C_S2E_S2E_EEEvvEEEEvNT_6ParamsE)
        /*0044*/ 	.word	0x00000008
.L_29:


//--------------------- .nv.compat                --------------------------
	.section	.nv.compat,"",@"SHT_CUDA_COMPAT_INFO"
	.align	4
        /*0000*/ 	.byte	0x02, 0x09, 0x01, 0x00, 0x02, 0x02, 0x02, 0x00, 0x02, 0x05, 0x05, 0x00, 0x03, 0x07, 0x01, 0x01
        /*0010*/ 	.byte	0x02, 0x03, 0x01, 0x00, 0x02, 0x06, 0x01, 0x00, 0x04, 0x0b, 0x08, 0x00, 0x09, 0x00, 0x00, 0x00
        /*0020*/ 	.byte	0x00, 0x00, 0x00, 0x00


//--------------------- .nv.info._ZN7cutlass13device_kernelINS_4conv6kernel13ConvUniversalINS1_16ConvProblemShapeILNS1_8OperatorE1ELi2EEENS1_10collective14CollectiveConvINS1_47MainloopSm100TmaUmmaWarpSpecializedImplicitGemmILS5_1ELi6ELi2ELi1ELi2EN4cute5tupleIJNSA_1CILi1EEESD_SD_EEEEENSB_IJNSC_ILi128EEESG_NSB_IJNSC_ILi32EEEEEEEEENS_10tfloat32_tESK_NSA_8TiledMMAINSA_8MMA_AtomIJNSA_17SM100_MMA_TF32_SSISK_SK_fLi128ELi128ELNSA_4UMMA5MajorE0ELSP_1ELNSO_7ScaleInE0ELSQ_0EEEEEENSA_6LayoutISE_NSB_IJNSC_ILi0EEESU_SU_EEEEENSB_IJNSA_10UnderscoreESX_SX_EEEEENS7_6detail27Sm100ImplicitGemmTileTraitsINSA_20SM90_TMA_LOAD_IM2COLENSA_14ComposedLayoutINSA_7SwizzleILi3ELi4ELi3EEENSA_18smem_ptr_flag_bitsILi32EEENST_INSB_IJNSC_ILi8EEESH_EEENSB_IJSH_SD_EEEEEEEvEENS11_INSA_13SM90_TMA_LOADENS13_INS14_ILi2ELi5ELi2EEES17_NST_INSB_IJSH_NSC_ILi4EEEEEENSB_IJSD_SH_EEEEEEEvEEEENS_8epilogue10collective18CollectiveEpilogueINS1N_23Sm100TmaWarpSpecializedILi4ELi2ELi16ELb1ELb0EEEJSJ_NSB_IJNST_ISG_SD_EENST_INSC_ILi16EEESD_EEEEESK_NSB_IJNSB_IJlllEEESD_SU_EEESK_S1X_NS1N_6fusion15FusionCallbacksIS1R_NS1Y_17LinearCombinationISK_fSK_fLNS_15FloatRoundStyleE2EEESJ_S1V_JEEENSA_5SM1004TMEM4LOAD26SM100_TMEM_LOAD_32dp32b16xES12_NS13_INS14_ILi2ELi4ELi3EEES17_NST_INSB_IJS18_S1T_EEENSB_IJS1T_SD_EEEEEEENSA_39AutoVectorizingCopyWithAssumedAlignmentILi128EEENSA_21SM90_TMA_STORE_IM2COLES2C_S2E_S2E_EEEvvEEEEvNT_6ParamsE --------------------------
	.section	.nv.info._ZN7cutlass13device_kernelINS_4conv6kernel13ConvUniversalINS1_16ConvProblemShapeILNS1_8OperatorE1ELi2EEENS1_10collective14CollectiveConvINS1_47MainloopSm100TmaUmmaWarpSpecializedImplicitGemmILS5_1ELi6ELi2ELi1ELi2EN4cute5tupleIJNSA_1CILi1EEESD_SD_EEEEENSB_IJNSC_ILi128EEESG_NSB_IJNSC_ILi32EEEEEEEEENS_10tfloat32_tESK_NSA_8TiledMMAINSA_8MMA_AtomIJNSA_17SM100_MMA_TF32_SSISK_SK_fLi128ELi128ELNSA_4UMMA5MajorE0ELSP_1ELNSO_7ScaleInE0ELSQ_0EEEEEENSA_6LayoutISE_NSB_IJNSC_ILi0EEESU_SU_EEEEENSB_IJNSA_10UnderscoreESX_SX_EEEEENS7_6detail27Sm100ImplicitGemmTileTraitsINSA_20SM90_TMA_LOAD_IM2COLENSA_14ComposedLayoutINSA_7SwizzleILi3ELi4ELi3EEENSA_18smem_ptr_flag_bitsILi32EEENST_INSB_IJNSC_ILi8EEESH_EEENSB_IJSH_SD_EEEEEEEvEENS11_INSA_13SM90_TMA_LOADENS13_INS14_ILi2ELi5ELi2EEES17_NST_INSB_IJSH_NSC_ILi4EEEEEENSB_IJSD_SH_EEEEEEEvEEEENS_8epilogue10collective18CollectiveEpilogueINS1N_23Sm100TmaWarpSpecializedILi4ELi2ELi16ELb1ELb0EEEJSJ_NSB_IJNST_ISG_SD_EENST_INSC_ILi16EEESD_EEEEESK_NSB_IJNSB_IJlllEEESD_SU_EEESK_S1X_NS1N_6fusion15FusionCallbacksIS1R_NS1Y_17LinearCombinationISK_fSK_fLNS_15FloatRoundStyleE2EEESJ_S1V_JEEENSA_5SM1004TMEM4LOAD26SM100_TMEM_LOAD_32dp32b16xES12_NS13_INS14_ILi2ELi4ELi3EEES17_NST_INSB_IJS18_S1T_EEENSB_IJS1T_SD_EEEEEEENSA_39AutoVectorizingCopyWithAssumedAlignmentILi128EEENSA_21SM90_TMA_STORE_IM2COLES2C_S2E_S2E_EEEvvEEEEvNT_6ParamsE,"",@"SHT_CUDA_INFO"
	.sectionflags	@""
	.align	4


	//----- nvinfo : EIATTR_CUDA_API_VERSION
	.align		4
        /*0000*/ 	.byte	0x04, 0x37
        /*0002*/ 	.short	(.L_31 - .L_30)
.L_30:
        /*0004*/ 	.word	0x00000082


	//----- nvinfo : EIATTR_KPARAM_INFO
	.align		4
.L_31:
        /*0008*/ 	.byte	0x04, 0x17
        /*000a*/ 	.short	(.L_33 - .L_32)
.L_32:
        /*000c*/ 	.word	0x00000000
        /*0010*/ 	.short	0x0000
        /*0012*/ 	.short	0x0000
        /*0014*/ 	.byte	0x00, 0xf0, 0x01, 0x20


	//----- nvinfo : EIATTR_AT_ENTRY_FRAGMENTS
	.align		4
.L_33:
        /*0018*/ 	.byte	0x04, 0x4f
        /*001a*/ 	.short	(.L_35 - .L_34)


	//   ....[0]....
.L_34:
        /*001c*/ 	.word	0x00000006


	//----- nvinfo : EIATTR_RESERVED_SMEM_USED
	.align		4
.L_35:
        /*0020*/ 	.byte	0x01, 0x41
	.zero		2


	//----- nvinfo : EIATTR_SPARSE_MMA_MASK
	.align		4
        /*0024*/ 	.byte	0x03, 0x50
        /*0026*/ 	.short	0x0000


	//----- nvinfo : EIATTR_TCGEN05_1CTA_USED
	.align		4
        /*0028*/ 	.byte	0x01, 0x51
	.zero		2


	//----- nvinfo : EIATTR_MAXREG_COUNT
	.align		4
        /*002c*/ 	.byte	0x03, 0x1b
        /*002e*/ 	.short	0x00ff


	//----- nvinfo : EIATTR_NUM_BARRIERS
	.align		4
        /*0030*/ 	.byte	0x02, 0x4c
        /*0032*/ 	.byte	0x07
	.zero		1


	//----- nvinfo : EIATTR_EXTERNS
	.align		4
        /*0034*/ 	.byte	0x04, 0x0f
        /*0036*/ 	.short	(.L_37 - .L_36)


	//   ....[0]....
	.align		4
.L_36:
        /*0038*/ 	.word	index@(__assertfail)


	//----- nvinfo : EIATTR_MERCURY_ISA_VERSION
	.align		4
.L_37:
        /*003c*/ 	.byte	0x03, 0x5f
        /*003e*/ 	.short	0x0101


	//----- nvinfo : EIATTR_INT_WARP_WIDE_INSTR_OFFSETS
	.align		4
        /*0040*/ 	.byte	0x04, 0x31
        /*0042*/ 	.short	(.L_39 - .L_38)


	//   ....[0]....
.L_38:
        /*0044*/ 	.word	0x00003ca0


	//   ....[1]....
        /*0048*/ 	.word	0x00003cc0


	//   ....[2]....
        /*004c*/ 	.word	0x00003cf0


	//   ....[3]....
        /*0050*/ 	.word	0x000047b0


	//   ....[4]....
        /*0054*/ 	.word	0x000047d0


	//   ....[5]....
        /*0058*/ 	.word	0x000048f0


	//   ....[6]....
        /*005c*/ 	.word	0x00004910


	//   ....[7]....
        /*0060*/ 	.word	0x00004a70


	//   ....[8]....
        /*0064*/ 	.word	0x00004a90


	//   ....[9]....
        /*0068*/ 	.word	0x00004bf0


	//   ....[10]....
        /*006c*/ 	.word	0x00004c10


	//   ....[11]....
        /*0070*/ 	.word	0x00004d80


	//   ....[12]....
        /*0074*/ 	.word	0x00004da0


	//   ....[13]....
        /*0078*/ 	.word	0x00004f10


	//   ....[14]....
        /*007c*/ 	.word	0x00004f30


	//   ....[15]....
        /*0080*/ 	.word	0x000050b0


	//   ....[16]....
        /*0084*/ 	.word	0x000050d0


	//   ....[17]....
        /*0088*/ 	.word	0x00005320


	//   ....[18]....
        /*008c*/ 	.word	0x00005330


	//----- nvinfo : EIATTR_COOP_GROUP_MASK_REGIDS
	.align		4
.L_39:
        /*0090*/ 	.byte	0x04, 0x29
        /*0092*/ 	.short	(.L_41 - .L_40)


	//   ....[0]....
.L_40:
        /*0094*/ 	.word	0xffffffff


	//   ....[1]....
        /*0098*/ 	.word	0xffffffff


	//   ....[2]....
        /*009c*/ 	.word	0xffffffff


	//   ....[3]....
        /*00a0*/ 	.word	0xffffffff


	//   ....[4]....
        /*00a4*/ 	.word	0xffffffff


	//   ....[5]....
        /*00a8*/ 	.word	0xffffffff


	//   ....[6]....
        /*00ac*/ 	.word	0xffffffff


	//   ....[7]....
        /*00b0*/ 	.word	0xffffffff


	//   ....[8]....
        /*00b4*/ 	.word	0xffffffff


	//   ....[9]....
        /*00b8*/ 	.word	0xffffffff


	//   ....[10]....
        /*00bc*/ 	.word	0xffffffff


	//   ....[11]....
        /*00c0*/ 	.word	0xffffffff


	//----- nvinfo : EIATTR_COOP_GROUP_INSTR_OFFSETS
	.align		4
.L_41:
        /*00c4*/ 	.byte	0x04, 0x28
        /*00c6*/ 	.short	(.L_43 - .L_42)


	//   ....[0]....
.L_42:
        /*00c8*/ 	.word	0x000000a0


	//   ....[1]....
        /*00cc*/ 	.word	0x000004e0


	//   ....[2]....
        /*00d0*/ 	.word	0x00000690


	//   ....[3]....
        /*00d4*/ 	.word	0x00000830


	//   ....[4]....
        /*00d8*/ 	.word	0x00000930


	//   ....[5]....
        /*00dc*/ 	.word	0x00000a80


	//   ....[6]....
        /*00e0*/ 	.word	0x000023a0


	//   ....[7]....
        /*00e4*/ 	.word	0x00003010


	//   ....[8]....
        /*00e8*/ 	.word	0x00003220


	//   ....[9]....
        /*00ec*/ 	.word	0x00003250


	//   ....[10]....
        /*00f0*/ 	.word	0x00003b80


	//   ....[11]....
        /*00f4*/ 	.word	0x00003dc0


	//----- nvinfo : EIATTR_VRC_CTA_INIT_COUNT
	.align		4
.L_43:
        /*00f8*/ 	.byte	0x02, 0x4a
        /*00fa*/ 	.byte	0x80
	.zero		1


	//----- nvinfo : EIATTR_SYSCALL_OFFSETS
	.align		4
        /*00fc*/ 	.byte	0x04, 0x46
        /*00fe*/ 	.short	(.L_45 - .L_44)


	//   ....[0]....
.L_44:
        /*0100*/ 	.word	0x00005ed0


	//   ....[1]....
        /*0104*/ 	.word	0x00005fc0


	//   ....[2]....
        /*0108*/ 	.word	0x000067f0


	//   ....[3]....
        /*010c*/ 	.word	0x00007190


	//   ....[4]....
        /*0110*/ 	.word	0x00007af0


	//   ....[5]....
        /*0114*/ 	.word	0x00008490


	//   ....[6]....
        /*0118*/ 	.word	0x00008e30


	//   ....[7]....
        /*011c*/ 	.word	0x00009800


	//   ....[8]....
        /*0120*/ 	.word	0x0000a1a0


	//   ....[9]....
        /*0124*/ 	.word	0x0000aaf0


	//----- nvinfo : EIATTR_MBARRIER_INSTR_OFFSETS
	.align		4
.L_45:
        /*0128*/ 	.byte	0x04, 0x39
        /*012a*/ 	.short	(.L_47 - .L_46)


	//   ....[0]....
.L_46:
        /*012c*/ 	.word	0x000005c0
        /*0130*/ 	.word	0x000000ff
        /*0134*/ 	.word	0x00000000
        /*0138*/ 	.short	0x0100
        /*013a*/ 	.byte	0x05
	.zero		1


	//   ....[1]....
        /*013c*/ 	.word	0x000005d0
        /*0140*/ 	.word	0x000000ff
        /*0144*/ 	.word	0x00000030
        /*0148*/ 	.short	0x0100
        /*014a*/ 	.byte	0x05
	.zero		1


	//   ....[2]....
        /*014c*/ 	.word	0x000005e0
        /*0150*/ 	.word	0x000000ff
        /*0154*/ 	.word	0x00000008
        /*0158*/ 	.short	0x0100
        /*015a*/ 	.byte	0x05
	.zero		1


	//   ....[3]....
        /*015c*/ 	.word	0x000005f0
        /*0160*/ 	.word	0x000000ff
        /*0164*/ 	.word	0x00000038
        /*0168*/ 	.short	0x0100
        /*016a*/ 	.byte	0x05
	.zero		1


	//   ....[4]....
        /*016c*/ 	.word	0x00000600
        /*0170*/ 	.word	0x000000ff
        /*0174*/ 	.word	0x00000010
        /*0178*/ 	.short	0x0100
        /*017a*/ 	.byte	0x05
	.zero		1


	//   ....[5]....
        /*017c*/ 	.word	0x00000610
        /*0180*/ 	.word	0x000000ff
        /*0184*/ 	.word	0x00000040
        /*0188*/ 	.short	0x0100
        /*018a*/ 	.byte	0x05
	.zero		1


	//   ....[6]....
        /*018c*/ 	.word	0x00000620
        /*0190*/ 	.word	0x000000ff
        /*0194*/ 	.word	0x00000018
        /*0198*/ 	.short	0x0100
        /*019a*/ 	.byte	0x05
	.zero		1


	//   ....[7]....
        /*019c*/ 	.word	0x00000630
        /*01a0*/ 	.word	0x000000ff
        /*01a4*/ 	.word	0x00000048
        /*01a8*/ 	.short	0x0100
        /*01aa*/ 	.byte	0x05
	.zero		1


	//   ....[8]....
        /*01ac*/ 	.word	0x00000640
        /*01b0*/ 	.word	0x000000ff
        /*01b4*/ 	.word	0x00000020
        /*01b8*/ 	.short	0x0100
        /*01ba*/ 	.byte	0x05
	.zero		1


	//   ....[9]....
        /*01bc*/ 	.word	0x00000650
        /*01c0*/ 	.word	0x000000ff
        /*01c4*/ 	.word	0x00000050
        /*01c8*/ 	.short	0x0100
        /*01ca*/ 	.byte	0x05
	.zero		1


	//   ....[10]....
        /*01cc*/ 	.word	0x00000660
        /*01d0*/ 	.word	0x000000ff
        /*01d4*/ 	.word	0x00000028
        /*01d8*/ 	.short	0x0100
        /*01da*/ 	.byte	0x05
	.zero		1


	//   ....[11]....
        /*01dc*/ 	.word	0x00000670
        /*01e0*/ 	.word	0x000000ff
        /*01e4*/ 	.word	0x00000058
        /*01e8*/ 	.short	0x0100
        /*01ea*/ 	.byte	0x05
	.zero		1


	//   ....[12]....
        /*01ec*/ 	.word	0x000007a0
        /*01f0*/ 	.word	0x000000ff
        /*01f4*/ 	.word	0x00000060
        /*01f8*/ 	.short	0x0100
        /*01fa*/ 	.byte	0x07
	.zero		1


	//   ....[13]....
        /*01fc*/ 	.word	0x000007b0
        /*0200*/ 	.word	0x000000ff
        /*0204*/ 	.word	0x00000080
        /*0208*/ 	.short	0x0100
        /*020a*/ 	.byte	0x07
	.zero		1


	//   ....[14]....
        /*020c*/ 	.word	0x000007c0
        /*0210*/ 	.word	0x000000ff
        /*0214*/ 	.word	0x00000068
        /*0218*/ 	.short	0x0100
        /*021a*/ 	.byte	0x07
	.zero		1


	//   ....[15]....
        /*021c*/ 	.word	0x000007d0
        /*0220*/ 	.word	0x000000ff
        /*0224*/ 	.word	0x00000088
        /*0228*/ 	.short	0x0100
        /*022a*/ 	.byte	0x07
	.zero		1


	//   ....[16]....
        /*022c*/ 	.word	0x000007e0
        /*0230*/ 	.word	0x000000ff
        /*0234*/ 	.word	0x00000070
        /*0238*/ 	.short	0x0100
        /*023a*/ 	.byte	0x07
	.zero		1


	//   ....[17]....
        /*023c*/ 	.word	0x000007f0
        /*0240*/ 	.word	0x000000ff
        /*0244*/ 	.word	0x00000090
        /*0248*/ 	.short	0x0100
        /*024a*/ 	.byte	0x07
	.zero		1


	//   ....[18]....
        /*024c*/ 	.word	0x00000800
        /*0250*/ 	.word	0x000000ff
        /*0254*/ 	.word	0x00000078
        /*0258*/ 	.short	0x0100
        /*025a*/ 	.byte	0x07
	.zero		1


	//   ....[19]....
        /*025c*/ 	.word	0x00000810
        /*0260*/ 	.word	0x000000ff
        /*0264*/ 	.word	0x00000098
        /*0268*/ 	.short	0x0100
        /*026a*/ 	.byte	0x07
	.zero		1


	//   ....[20]....
        /*026c*/ 	.word	0x00000900
        /*0270*/ 	.word	0x000000ff
        /*0274*/ 	.word	0x000000a0
        /*0278*/ 	.short	0x0100
        /*027a*/ 	.byte	0x05
	.zero		1


	//   ....[21]....
        /*027c*/ 	.word	0x00000910
        /*0280*/ 	.word	0x000000ff
        /*0284*/ 	.word	0x000000a8
        /*0288*/ 	.short	0x0100
        /*028a*/ 	.byte	0x05
	.zero		1


	//   ....[22]....
        /*028c*/ 	.word	0x00000a50
        /*0290*/ 	.word	0x000000ff
        /*0294*/ 	.word	0x000000b0
        /*0298*/ 	.short	0x0100
        /*029a*/ 	.byte	0x05
	.zero		1


	//   ....[23]....
        /*029c*/ 	.word	0x00000a60
        /*02a0*/ 	.word	0x000000ff
        /*02a4*/ 	.word	0x000000b8
        /*02a8*/ 	.short	0x0100
        /*02aa*/ 	.byte	0x05
	.zero		1


	//   ....[24]....
        /*02ac*/ 	.word	0x00000b90
        /*02b0*/ 	.word	0x000000ff
        /*02b4*/ 	.word	0x000000c0
        /*02b8*/ 	.short	0x0100
        /*02ba*/ 	.byte	0x07
	.zero		1


	//   ....[25]....
        /*02bc*/ 	.word	0x00000ba0
        /*02c0*/ 	.word	0x000000ff
        /*02c4*/ 	.word	0x000000d0
        /*02c8*/ 	.short	0x0100
        /*02ca*/ 	.byte	0x07
	.zero		1


	//   ....[26]....
        /*02cc*/ 	.word	0x00000bb0
        /*02d0*/ 	.word	0x000000ff
        /*02d4*/ 	.word	0x000000c8
        /*02d8*/ 	.short	0x0100
        /*02da*/ 	.byte	0x07
	.zero		1


	//   ....[27]....
        /*02dc*/ 	.word	0x00000bc0
        /*02e0*/ 	.word	0x000000ff
        /*02e4*/ 	.word	0x000000d8
        /*02e8*/ 	.short	0x0100
        /*02ea*/ 	.byte	0x07
	.zero		1


	//   ....[28]....
        /*02ec*/ 	.word	0x00001500
        /*02f0*/ 	.word	0x000000ff
        /*02f4*/ 	.word	0x00000030
        /*02f8*/ 	.short	0x010a
        /*02fa*/ 	.byte	0x04
	.zero		1


	//   ....[29]....
        /*02fc*/ 	.word	0x000017f0
        /*0300*/ 	.word	0x000000ff
        /*0304*/ 	.word	0x00000030
        /*0308*/ 	.short	0x010a
        /*030a*/ 	.byte	0x21
	.zero		1


	//   ....[30]....
        /*030c*/ 	.word	0x00001960
        /*0310*/ 	.word	0x000000ff
        /*0314*/ 	.word	0x00000030
        /*0318*/ 	.short	0x010a
        /*031a*/ 	.byte	0x08
	.zero		1


	//   ....[31]....
        /*031c*/ 	.word	0x00001c30
        /*0320*/ 	.word	0x000000ff
        /*0324*/ 	.word	0x000000a8
        /*0328*/ 	.short	0x0101
        /*032a*/ 	.byte	0x16
	.zero		1


	//   ....[32]....
        /*032c*/ 	.word	0x00001c60
        /*0330*/ 	.word	0x000000ff
        /*0334*/ 	.word	0x00000030
        /*0338*/ 	.short	0x010a
        /*033a*/ 	.byte	0x04
	.zero		1


	//   ....[33]....
        /*033c*/ 	.word	0x00001f30
        /*0340*/ 	.word	0x000000ff
        /*0344*/ 	.word	0x00000030
        /*0348*/ 	.short	0x010a
        /*034a*/ 	.byte	0x29
	.zero		1


	//   ....[34]....
        /*034c*/ 	.word	0x000020a0
        /*0350*/ 	.word	0x000000ff
        /*0354*/ 	.word	0x00000030
        /*0358*/ 	.short	0x010a
        /*035a*/ 	.byte	0x08
	.zero		1


	//   ....[35]....
        /*035c*/ 	.word	0x000023b0
        /*0360*/ 	.word	0x000000ff
        /*0364*/ 	.word	0x000000b0
        /*0368*/ 	.short	0x010a
        /*036a*/ 	.byte	0x16
	.zero		1


	//   ....[36]....
        /*036c*/ 	.word	0x00002470
        /*0370*/ 	.word	0x000000ff
        /*0374*/ 	.word	0x00000000
        /*0378*/ 	.short	0x0101
        /*037a*/ 	.byte	0x04
	.zero		1


	//   ....[37]....
        /*037c*/ 	.word	0x00002970
        /*0380*/ 	.word	0x000000ff
        /*0384*/ 	.word	0x00000000
        /*0388*/ 	.short	0x010a
        /*038a*/ 	.byte	0x04
	.zero		1


	//   ....[38]....
        /*038c*/ 	.word	0x00002a10
        /*0390*/ 	.word	0x000000ff
        /*0394*/ 	.word	0x00000000
        /*0398*/ 	.short	0x010a
        /*039a*/ 	.byte	0x04
	.zero		1


	//   ....[39]....
        /*039c*/ 	.word	0x00002ab0
        /*03a0*/ 	.word	0x000000ff
        /*03a4*/ 	.word	0x00000000
        /*03a8*/ 	.short	0x010a
        /*03aa*/ 	.byte	0x04
	.zero		1


	//   ....[40]....
        /*03ac*/ 	.word	0x00002b50
        /*03b0*/ 	.word	0x000000ff
        /*03b4*/ 	.word	0x00000000
        /*03b8*/ 	.short	0x010a
        /*03ba*/ 	.byte	0x04
	.zero		1


	//   ....[41]....
        /*03bc*/ 	.word	0x00002bf0
        /*03c0*/ 	.word	0x000000ff
        /*03c4*/ 	.word	0x00000000
        /*03c8*/ 	.short	0x010a
        /*03ca*/ 	.byte	0x04
	.zero		1


	//   ....[42]....
        /*03cc*/ 	.word	0x00002ca0
        /*03d0*/ 	.word	0x00000000
        /*03d4*/ 	.word	0x00000000
        /*03d8*/ 	.short	0x010a
        /*03da*/ 	.byte	0xff
	.zero		1


	//   ....[43]....
        /*03dc*/ 	.word	0x00002dd0
        /*03e0*/ 	.word	0x000000ff
        /*03e4*/ 	.word	0x000000b8
        /*03e8*/ 	.short	0x010a
        /*03ea*/ 	.byte	0x2d
	.zero		1


	//   ....[44]....
        /*03ec*/ 	.word	0x00002e70
        /*03f0*/ 	.word	0x000000ff
        /*03f4*/ 	.word	0x000000b0
        /*03f8*/ 	.short	0x010a
        /*03fa*/ 	.byte	0x2d
	.zero		1


	//   ....[45]....
        /*03fc*/ 	.word	0x00002f10
        /*0400*/ 	.word	0x000000ff
        /*0404*/ 	.word	0x00000000
        /*0408*/ 	.short	0x0101
        /*040a*/ 	.byte	0x06
	.zero		1


	//   ....[46]....
        /*040c*/ 	.word	0x00002f50
        /*0410*/ 	.word	0x000000ff
        /*0414*/ 	.word	0x000000b8
        /*0418*/ 	.short	0x0106
        /*041a*/ 	.byte	0x2d
	.zero		1


	//   ....[47]....
        /*041c*/ 	.word	0x00002f90
        /*0420*/ 	.word	0x00000000
        /*0424*/ 	.word	0x000000b8
        /*0428*/ 	.short	0x010a
        /*042a*/ 	.byte	0xff
	.zero		1


	//   ....[48]....
        /*042c*/ 	.word	0x000034e0
        /*0430*/ 	.word	0x000000ff
        /*0434*/ 	.word	0x000000b0
        /*0438*/ 	.short	0x010a
        /*043a*/ 	.byte	0x06
	.zero		1


	//   ....[49]....
        /*043c*/ 	.word	0x00003590
        /*0440*/ 	.word	0x000000ff
        /*0444*/ 	.word	0x00000000
        /*0448*/ 	.short	0x0101
        /*044a*/ 	.byte	0x05
	.zero		1


	//   ....[50]....
        /*044c*/ 	.word	0x000035a0
        /*0450*/ 	.word	0x000000ff
        /*0454*/ 	.word	0x000000d0
        /*0458*/ 	.short	0x010a
        /*045a*/ 	.byte	0x08
	.zero		1


	//   ....[51]....
        /*045c*/ 	.word	0x00003630
        /*0460*/ 	.word	0x000000ff
        /*0464*/ 	.word	0x00000000
        /*0468*/ 	.short	0x010a
        /*046a*/ 	.byte	0x04
	.zero		1


	//   ....[52]....
        /*046c*/ 	.word	0x000036a0
        /*0470*/ 	.word	0x000000ff
        /*0474*/ 	.word	0x00000000
        /*0478*/ 	.short	0x010a
        /*047a*/ 	.byte	0x07
	.zero		1


	//   ....[53]....
        /*047c*/ 	.word	0x000037d0
        /*0480*/ 	.word	0x000000ff
        /*0484*/ 	.word	0x00000000
        /*0488*/ 	.short	0x010a
        /*048a*/ 	.byte	0x04
	.zero		1


	//   ....[54]....
        /*048c*/ 	.word	0x00003ad0
        /*0490*/ 	.word	0x000000ff
        /*0494*/ 	.word	0x00000000
        /*0498*/ 	.short	0x010a
        /*049a*/ 	.byte	0x05
	.zero		1


	//   ....[55]....
        /*049c*/ 	.word	0x00003b60
        /*04a0*/ 	.word	0x000000ff
        /*04a4*/ 	.word	0x00000000
        /*04a8*/ 	.short	0x010a
        /*04aa*/ 	.byte	0x07
	.zero		1


	//   ....[56]....
        /*04ac*/ 	.word	0x00004070
        /*04b0*/ 	.word	0x000000ff
        /*04b4*/ 	.word	0x000000b0
        /*04b8*/ 	.short	0x010a
        /*04ba*/ 	.byte	0x16
	.zero		1


	//   ....[57]....
        /*04bc*/ 	.word	0x00004110
        /*04c0*/ 	.word	0x000000ff
        /*04c4*/ 	.word	0x00000000
        /*04c8*/ 	.short	0x0101
        /*04ca*/ 	.byte	0x0f
	.zero		1


	//   ....[58]....
        /*04cc*/ 	.word	0x00004430
        /*04d0*/ 	.word	0x000000ff
        /*04d4*/ 	.word	0x000000a8
        /*04d8*/ 	.short	0x010a
        /*04da*/ 	.byte	0x16
	.zero		1


	//   ....[59]....
        /*04dc*/ 	.word	0x00004620
        /*04e0*/ 	.word	0x000000ff
        /*04e4*/ 	.word	0x00000080
        /*04e8*/ 	.short	0x010a
        /*04ea*/ 	.byte	0x16
	.zero		1


	//   ....[60]....
        /*04ec*/ 	.word	0x00004890
        /*04f0*/ 	.word	0x000000ff
        /*04f4*/ 	.word	0x00000060
        /*04f8*/ 	.short	0x010b
        /*04fa*/ 	.byte	0x16
	.zero		1


	//   ....[61]....
        /*04fc*/ 	.word	0x000048a0
        /*0500*/ 	.word	0x000000ff
        /*0504*/ 	.word	0x00000000
        /*0508*/ 	.short	0x0101
        /*050a*/ 	.byte	0x1f
	.zero		1


	//   ....[62]....
        /*050c*/ 	.word	0x000048c0
        /*0510*/ 	.word	0x000000ff
        /*0514*/ 	.word	0x00000088
        /*0518*/ 	.short	0x010a
        /*051a*/ 	.byte	0x16
	.zero		1


	//   ....[63]....
        /*051c*/ 	.word	0x00004a10
        /*0520*/ 	.word	0x000000ff
        /*0524*/ 	.word	0x00000068
        /*0528*/ 	.short	0x010b
        /*052a*/ 	.byte	0x16
	.zero		1


	//   ....[64]....
        /*052c*/ 	.word	0x00004a20
        /*0530*/ 	.word	0x000000ff
        /*0534*/ 	.word	0x00000000
        /*0538*/ 	.short	0x0101
        /*053a*/ 	.byte	0x1e
	.zero		1


	//   ....[65]....
        /*053c*/ 	.word	0x00004a40
        /*0540*/ 	.word	0x000000ff
        /*0544*/ 	.word	0x00000090
        /*0548*/ 	.short	0x010a
        /*054a*/ 	.byte	0x16
	.zero		1


	//   ....[66]....
        /*054c*/ 	.word	0x00004b90
        /*0550*/ 	.word	0x000000ff
        /*0554*/ 	.word	0x00000070
        /*0558*/ 	.short	0x010b
        /*055a*/ 	.byte	0x16
	.zero		1


	//   ....[67]....
        /*055c*/ 	.word	0x00004ba0
        /*0560*/ 	.word	0x000000ff
        /*0564*/ 	.word	0x00000000
        /*0568*/ 	.short	0x0101
        /*056a*/ 	.byte	0x17
	.zero		1


	//   ....[68]....
        /*056c*/ 	.word	0x00004bc0
        /*0570*/ 	.word	0x000000ff
        /*0574*/ 	.word	0x00000098
        /*0578*/ 	.short	0x010a
        /*057a*/ 	.byte	0x16
	.zero		1


	//   ....[69]....
        /*057c*/ 	.word	0x00004d20
        /*0580*/ 	.word	0x000000ff
        /*0584*/ 	.word	0x00000078
        /*0588*/ 	.short	0x010b
        /*058a*/ 	.byte	0x16
	.zero		1


	//   ....[70]....
        /*058c*/ 	.word	0x00004d30
        /*0590*/ 	.word	0x000000ff
        /*0594*/ 	.word	0x00000000
        /*0598*/ 	.short	0x0101
        /*059a*/ 	.byte	0x26
	.zero		1


	//   ....[71]....
        /*059c*/ 	.word	0x00004d50
        /*05a0*/ 	.word	0x000000ff
        /*05a4*/ 	.word	0x00000080
        /*05a8*/ 	.short	0x010a
        /*05aa*/ 	.byte	0x16
	.zero		1


	//   ....[72]....
        /*05ac*/ 	.word	0x00004eb0
        /*05b0*/ 	.word	0x000000ff
        /*05b4*/ 	.word	0x00000060
        /*05b8*/ 	.short	0x010b
        /*05ba*/ 	.byte	0x16
	.zero		1


	//   ....[73]....
        /*05bc*/ 	.word	0x00004ec0
        /*05c0*/ 	.word	0x000000ff
        /*05c4*/ 	.word	0x00000000
        /*05c8*/ 	.short	0x0101
        /*05ca*/ 	.byte	0x1f
	.zero		1


	//   ....[74]....
        /*05cc*/ 	.word	0x00004ee0
        /*05d0*/ 	.word	0x000000ff
        /*05d4*/ 	.word	0x00000088
        /*05d8*/ 	.short	0x010a
        /*05da*/ 	.byte	0x16
	.zero		1


	//   ....[75]....
        /*05dc*/ 	.word	0x00005050
        /*05e0*/ 	.word	0x000000ff
        /*05e4*/ 	.word	0x00000068
        /*05e8*/ 	.short	0x010b
        /*05ea*/ 	.byte	0x16
	.zero		1


	//   ....[76]....
        /*05ec*/ 	.word	0x00005060
        /*05f0*/ 	.word	0x000000ff
        /*05f4*/ 	.word	0x00000000
        /*05f8*/ 	.short	0x0101
        /*05fa*/ 	.byte	0x1e
	.zero		1


	//   ....[77]....
        /*05fc*/ 	.word	0x00005070
        /*0600*/ 	.word	0x000000ff
        /*0604*/ 	.word	0x00000090
        /*0608*/ 	.short	0x010a
        /*060a*/ 	.byte	0x16
	.zero		1


	//   ....[78]....
        /*060c*/ 	.word	0x00005210
        /*0610*/ 	.word	0x000000ff
        /*0614*/ 	.word	0x00000070
        /*0618*/ 	.short	0x010b
        /*061a*/ 	.byte	0x16
	.zero		1


	//   ....[79]....
        /*061c*/ 	.word	0x00005280
        /*0620*/ 	.word	0x000000ff
        /*0624*/ 	.word	0x00000000
        /*0628*/ 	.short	0x0101
        /*062a*/ 	.byte	0x17
	.zero		1


	//   ....[80]....
        /*062c*/ 	.word	0x000052b0
        /*0630*/ 	.word	0x000000ff
        /*0634*/ 	.word	0x00000098
        /*0638*/ 	.short	0x010a
        /*063a*/ 	.byte	0x16
	.zero		1


	//   ....[81]....
        /*063c*/ 	.word	0x00005480
        /*0640*/ 	.word	0x000000ff
        /*0644*/ 	.word	0x00000078
        /*0648*/ 	.short	0x010b
        /*064a*/ 	.byte	0x16
	.zero		1


	//   ....[82]....
        /*064c*/ 	.word	0x000054a0
        /*0650*/ 	.word	0x000000ff
        /*0654*/ 	.word	0x00000000
        /*0658*/ 	.short	0x0101
        /*065a*/ 	.byte	0x26
	.zero		1


	//   ....[83]....
        /*065c*/ 	.word	0x000054c0
        /*0660*/ 	.word	0x000000ff
        /*0664*/ 	.word	0x00000080
        /*0668*/ 	.short	0x010a
        /*066a*/ 	.byte	0x16
	.zero		1


	//   ....[84]....
        /*066c*/ 	.word	0x000054e0
        /*0670*/ 	.word	0x000000ff
        /*0674*/ 	.word	0x00000088
        /*0678*/ 	.short	0x010a
        /*067a*/ 	.byte	0x16
	.zero		1


	//   ....[85]....
        /*067c*/ 	.word	0x00005500
        /*0680*/ 	.word	0x000000ff
        /*0684*/ 	.word	0x00000090
        /*0688*/ 	.short	0x010a
        /*068a*/ 	.byte	0x16
	.zero		1


	//   ....[86]....
        /*068c*/ 	.word	0x00005550
        /*0690*/ 	.word	0x00000002
        /*0694*/ 	.word	0x00000098
        /*0698*/ 	.short	0x010a
        /*069a*/ 	.byte	0xff
	.zero		1


	//   ....[87]....
        /*069c*/ 	.word	0x00005890
        /*06a0*/ 	.word	0x000000ff
        /*06a4*/ 	.word	0x000000b0
        /*06a8*/ 	.short	0x010a
        /*06aa*/ 	.byte	0x32
	.zero		1


	//   ....[88]....
        /*06ac*/ 	.word	0x000059b0
        /*06b0*/ 	.word	0x000000ff
        /*06b4*/ 	.word	0x00000000
        /*06b8*/ 	.short	0x0101
        /*06ba*/ 	.byte	0x04
	.zero		1


	//   ....[89]....
        /*06bc*/ 	.word	0x00006440
        /*06c0*/ 	.word	0x000000ff
        /*06c4*/ 	.word	0x00000060
        /*06c8*/ 	.short	0x010a
        /*06ca*/ 	.byte	0x32
	.zero		1


	//   ....[90]....
        /*06cc*/ 	.word	0x000064f0
        /*06d0*/ 	.word	0x00000063
        /*06d4*/ 	.word	0x000000c0
        /*06d8*/ 	.short	0x010a
        /*06da*/ 	.byte	0xff
	.zero		1


	//   ....[91]....
        /*06dc*/ 	.word	0x000065e0
        /*06e0*/ 	.word	0x000000ff
        /*06e4*/ 	.word	0x00000060
        /*06e8*/ 	.short	0x010a
        /*06ea*/ 	.byte	0x32
	.zero		1


	//   ....[92]....
        /*06ec*/ 	.word	0x000066d0
        /*06f0*/ 	.word	0x00000063
        /*06f4*/ 	.word	0x000000c0
        /*06f8*/ 	.short	0x010a
        /*06fa*/ 	.byte	0xff
	.zero		1


	//   ....[93]....
        /*06fc*/ 	.word	0x00006ec0
        /*0700*/ 	.word	0x00000000
        /*0704*/ 	.word	0x00000000
        /*0708*/ 	.short	0x0101
        /*070a*/ 	.byte	0xff
	.zero		1


	//   ....[94]....
        /*070c*/ 	.word	0x00006ed0
        /*0710*/ 	.word	0x00000003
        /*0714*/ 	.word	0x00000060
        /*0718*/ 	.short	0x010a
        /*071a*/ 	.byte	0xff
	.zero		1


	//   ....[95]....
        /*071c*/ 	.word	0x00006fb0
        /*0720*/ 	.word	0x00000003
        /*0724*/ 	.word	0x00000060
        /*0728*/ 	.short	0x010a
        /*072a*/ 	.byte	0xff
	.zero		1


	//   ....[96]....
        /*072c*/ 	.word	0x00007820
        /*0730*/ 	.word	0x00000068
        /*0734*/ 	.word	0x00000000
        /*0738*/ 	.short	0x0101
        /*073a*/ 	.byte	0xff
	.zero		1


	//   ....[97]....
        /*073c*/ 	.word	0x00007840
        /*0740*/ 	.word	0x00000032
        /*0744*/ 	.word	0x00000060
        /*0748*/ 	.short	0x010a
        /*074a*/ 	.byte	0xff
	.zero		1


	//   ....[98]....
        /*074c*/ 	.word	0x00007910
        /*0750*/ 	.word	0x00000032
        /*0754*/ 	.word	0x00000060
        /*0758*/ 	.short	0x010a
        /*075a*/ 	.byte	0xff
	.zero		1


	//   ....[99]....
        /*075c*/ 	.word	0x00008170
        /*0760*/ 	.word	0x00000068
        /*0764*/ 	.word	0x00000000
        /*0768*/ 	.short	0x0101
        /*076a*/ 	.byte	0xff
	.zero		1


	//   ....[100]....
        /*076c*/ 	.word	0x00008190
        /*0770*/ 	.word	0x00000069
        /*0774*/ 	.word	0x00000060
        /*0778*/ 	.short	0x010a
        /*077a*/ 	.byte	0xff
	.zero		1


	//   ....[101]....
        /*077c*/ 	.word	0x00008270
        /*0780*/ 	.word	0x00000069
        /*0784*/ 	.word	0x00000060
        /*0788*/ 	.short	0x010a
        /*078a*/ 	.byte	0xff
	.zero		1


	//   ....[102]....
        /*078c*/ 	.word	0x00008b10
        /*0790*/ 	.word	0x0000006c
        /*0794*/ 	.word	0x00000000
        /*0798*/ 	.short	0x0101
        /*079a*/ 	.byte	0xff
	.zero		1


	//   ....[103]....
        /*079c*/ 	.word	0x00008b30
        /*07a0*/ 	.word	0x0000006a
        /*07a4*/ 	.word	0x00000060
        /*07a8*/ 	.short	0x010a
        /*07aa*/ 	.byte	0xff
	.zero		1


	//   ....[104]....
        /*07ac*/ 	.word	0x00008c00
        /*07b0*/ 	.word	0x0000006a
        /*07b4*/ 	.word	0x00000060
        /*07b8*/ 	.short	0x010a
        /*07ba*/ 	.byte	0xff
	.zero		1


	//   ....[105]....
        /*07bc*/ 	.word	0x000094e0
        /*07c0*/ 	.word	0x0000006c
        /*07c4*/ 	.word	0x00000000
        /*07c8*/ 	.short	0x0101
        /*07ca*/ 	.byte	0xff
	.zero		1


	//   ....[106]....
        /*07cc*/ 	.word	0x00009500
        /*07d0*/ 	.word	0x0000006a
        /*07d4*/ 	.word	0x00000060
        /*07d8*/ 	.short	0x010a
        /*07da*/ 	.byte	0xff
	.zero		1


	//   ....[107]....
        /*07dc*/ 	.word	0x000095d0
        /*07e0*/ 	.word	0x0000006a
        /*07e4*/ 	.word	0x00000060
        /*07e8*/ 	.short	0x010a
        /*07ea*/ 	.byte	0xff
	.zero		1


	//   ....[108]....
        /*07ec*/ 	.word	0x00009e80
        /*07f0*/ 	.word	0x0000006c
        /*07f4*/ 	.word	0x00000000
        /*07f8*/ 	.short	0x0101
        /*07fa*/ 	.byte	0xff
	.zero		1


	//   ....[109]....
        /*07fc*/ 	.word	0x00009ea0
        /*0800*/ 	.word	0x0000006a
        /*0804*/ 	.word	0x00000060
        /*0808*/ 	.short	0x010a
        /*080a*/ 	.byte	0xff
	.zero		1


	//   ....[110]....
        /*080c*/ 	.word	0x00009f70
        /*0810*/ 	.word	0x0000006a
        /*0814*/ 	.word	0x00000060
        /*0818*/ 	.short	0x010a
        /*081a*/ 	.byte	0xff
	.zero		1


	//   ....[111]....
        /*081c*/ 	.word	0x0000a820
        /*0820*/ 	.word	0x0000006a
        /*0824*/ 	.word	0x00000000
        /*0828*/ 	.short	0x0101
        /*082a*/ 	.byte	0xff
	.zero		1


	//   ....[112]....
        /*082c*/ 	.word	0x0000a840
        /*0830*/ 	.word	0x00000069
        /*0834*/ 	.word	0x00000060
        /*0838*/ 	.short	0x010a
        /*083a*/ 	.byte	0xff
	.zero		1


	//   ....[113]....
        /*083c*/ 	.word	0x0000a910
        /*0840*/ 	.word	0x00000069
        /*0844*/ 	.word	0x00000060
        /*0848*/ 	.short	0x010a
        /*084a*/ 	.byte	0xff
	.zero		1


	//   ....[114]....
        /*084c*/ 	.word	0x0000ac50
        /*0850*/ 	.word	0x000000ff
        /*0854*/ 	.word	0x00000000
        /*0858*/ 	.short	0x0101
        /*085a*/ 	.byte	0x05
	.zero		1


	//   ....[115]....
        /*085c*/ 	.word	0x0000b1d0
        /*0860*/ 	.word	0x00000002
        /*0864*/ 	.word	0x00000000
        /*0868*/ 	.short	0x0101
        /*086a*/ 	.byte	0xff
	.zero		1


	//   ....[116]....
        /*086c*/ 	.word	0x0000b410
        /*0870*/ 	.word	0x000000ff
        /*0874*/ 	.word	0x00000000
        /*0878*/ 	.short	0x0101
        /*087a*/ 	.byte	0x04
	.zero		1


	//   ....[117]....
        /*087c*/ 	.word	0x0000b440
        /*0880*/ 	.word	0x00000002
        /*0884*/ 	.word	0x00000030
        /*0888*/ 	.short	0x010a
        /*088a*/ 	.byte	0xff
	.zero		1


	//   ....[118]....
        /*088c*/ 	.word	0x0000b4a0
        /*0890*/ 	.word	0x00000002
        /*0894*/ 	.word	0x00000030
        /*0898*/ 	.short	0x010a
        /*089a*/ 	.byte	0xff
	.zero		1


	//   ....[119]....
        /*089c*/ 	.word	0x0000b500
        /*08a0*/ 	.word	0x00000002
        /*08a4*/ 	.word	0x000000b0
        /*08a8*/ 	.short	0x010a
        /*08aa*/ 	.byte	0xff
	.zero		1


	//   ....[120]....
        /*08ac*/ 	.word	0x0000b560
        /*08b0*/ 	.word	0x00000000
        /*08b4*/ 	.word	0x00000000
        /*08b8*/ 	.short	0x010a
        /*08ba*/ 	.byte	0xff
	.zero		1


	//   ....[121]....
        /*08bc*/ 	.word	0x0000b5c0
        /*08c0*/ 	.word	0x00000000
        /*08c4*/ 	.word	0x00000000
        /*08c8*/ 	.short	0x010a
        /*08ca*/ 	.byte	0xff
	.zero		1


	//   ....[122]....
        /*08cc*/ 	.word	0x0000b620
        /*08d0*/ 	.word	0x00000000
        /*08d4*/ 	.word	0x00000000
        /*08d8*/ 	.short	0x010a
        /*08da*/ 	.byte	0xff
	.zero		1


	//   ....[123]....
        /*08dc*/ 	.word	0x0000b680
        /*08e0*/ 	.word	0x00000000
        /*08e4*/ 	.word	0x00000000
        /*08e8*/ 	.short	0x010a
        /*08ea*/ 	.byte	0xff
	.zero		1


	//   ....[124]....
        /*08ec*/ 	.word	0x0000b6e0
        /*08f0*/ 	.word	0x00000000
        /*08f4*/ 	.word	0x00000000
        /*08f8*/ 	.short	0x010a
        /*08fa*/ 	.byte	0xff
	.zero		1


	//   ....[125]....
        /*08fc*/ 	.word	0x0000b740
        /*0900*/ 	.word	0x00000004
        /*0904*/ 	.word	0x000000b8
        /*0908*/ 	.short	0x010a
        /*090a*/ 	.byte	0xff
	.zero		1


	//   ....[126]....
        /*090c*/ 	.word	0x0000b7a0
        /*0910*/ 	.word	0x00000004
        /*0914*/ 	.word	0x000000b0
        /*0918*/ 	.short	0x010a
        /*091a*/ 	.byte	0xff
	.zero		1


	//   ....[127]....
        /*091c*/ 	.word	0x0000b800
        /*0920*/ 	.word	0x00000000
        /*0924*/ 	.word	0x000000b0
        /*0928*/ 	.short	0x010a
        /*092a*/ 	.byte	0xff
	.zero		1


	//   ....[128]....
        /*092c*/ 	.word	0x0000b860
        /*0930*/ 	.word	0x00000005
        /*0934*/ 	.word	0x000000d0
        /*0938*/ 	.short	0x010a
        /*093a*/ 	.byte	0xff
	.zero		1


	//   ....[129]....
        /*093c*/ 	.word	0x0000b8c0
        /*0940*/ 	.word	0x00000000
        /*0944*/ 	.word	0x00000000
        /*0948*/ 	.short	0x010a
        /*094a*/ 	.byte	0xff
	.zero		1


	//   ....[130]....
        /*094c*/ 	.word	0x0000b920
        /*0950*/ 	.word	0x00000000
        /*0954*/ 	.word	0x00000000
        /*0958*/ 	.short	0x010a
        /*095a*/ 	.byte	0xff
	.zero		1


	//   ....[131]....
        /*095c*/ 	.word	0x0000b980
        /*0960*/ 	.word	0x00000000
        /*0964*/ 	.word	0x00000000
        /*0968*/ 	.short	0x010a
        /*096a*/ 	.byte	0xff
	.zero		1


	//   ....[132]....
        /*096c*/ 	.word	0x0000b9e0
        /*0970*/ 	.word	0x00000000
        /*0974*/ 	.word	0x000000b0
        /*0978*/ 	.short	0x010a
        /*097a*/ 	.byte	0xff
	.zero		1


	//   ....[133]....
        /*097c*/ 	.word	0x0000ba40
        /*0980*/ 	.word	0x00000000
        /*0984*/ 	.word	0x000000a8
        /*0988*/ 	.short	0x010a
        /*098a*/ 	.byte	0xff
	.zero		1


	//   ....[134]....
        /*098c*/ 	.word	0x0000baa0
        /*0990*/ 	.word	0x00000003
        /*0994*/ 	.word	0x00000080
        /*0998*/ 	.short	0x010a
        /*099a*/ 	.byte	0xff
	.zero		1


	//   ....[135]....
        /*099c*/ 	.word	0x0000bb00
        /*09a0*/ 	.word	0x00000003
        /*09a4*/ 	.word	0x00000088
        /*09a8*/ 	.short	0x010a
        /*09aa*/ 	.byte	0xff
	.zero		1


	//   ....[136]....
        /*09ac*/ 	.word	0x0000bb60
        /*09b0*/ 	.word	0x00000003
        /*09b4*/ 	.word	0x00000090
        /*09b8*/ 	.short	0x010a
        /*09ba*/ 	.byte	0xff
	.zero		1


	//   ....[137]....
        /*09bc*/ 	.word	0x0000bbc0
        /*09c0*/ 	.word	0x00000003
        /*09c4*/ 	.word	0x00000098
        /*09c8*/ 	.short	0x010a
        /*09ca*/ 	.byte	0xff
	.zero		1


	//   ....[138]....
        /*09cc*/ 	.word	0x0000bc20
        /*09d0*/ 	.word	0x00000003
        /*09d4*/ 	.word	0x00000080
        /*09d8*/ 	.short	0x010a
        /*09da*/ 	.byte	0xff
	.zero		1


	//   ....[139]....
        /*09dc*/ 	.word	0x0000bc80
        /*09e0*/ 	.word	0x00000003
        /*09e4*/ 	.word	0x00000088
        /*09e8*/ 	.short	0x010a
        /*09ea*/ 	.byte	0xff
	.zero		1


	//   ....[140]....
        /*09ec*/ 	.word	0x0000bce0
        /*09f0*/ 	.word	0x00000003
        /*09f4*/ 	.word	0x00000090
        /*09f8*/ 	.short	0x010a
        /*09fa*/ 	.byte	0xff
	.zero		1


	//   ....[141]....
        /*09fc*/ 	.word	0x0000bd40
        /*0a00*/ 	.word	0x00000003
        /*0a04*/ 	.word	0x00000098
        /*0a08*/ 	.short	0x010a
        /*0a0a*/ 	.byte	0xff
	.zero		1


	//   ....[142]....
        /*0a0c*/ 	.word	0x0000bda0
        /*0a10*/ 	.word	0x00000003
        /*0a14*/ 	.word	0x00000080
        /*0a18*/ 	.short	0x010a
        /*0a1a*/ 	.byte	0xff
	.zero		1


	//   ....[143]....
        /*0a1c*/ 	.word	0x0000be00
        /*0a20*/ 	.word	0x00000003
        /*0a24*/ 	.word	0x00000088
        /*0a28*/ 	.short	0x010a
        /*0a2a*/ 	.byte	0xff
	.zero		1


	//   ....[144]....
        /*0a2c*/ 	.word	0x0000be60
        /*0a30*/ 	.word	0x00000003
        /*0a34*/ 	.word	0x00000090
        /*0a38*/ 	.short	0x010a
        /*0a3a*/ 	.byte	0xff
	.zero		1


	//   ....[145]....
        /*0a3c*/ 	.word	0x0000bec0
        /*0a40*/ 	.word	0x00000000
        /*0a44*/ 	.word	0x000000b0
        /*0a48*/ 	.short	0x010a
        /*0a4a*/ 	.byte	0xff
	.zero		1


	//   ....[146]....
        /*0a4c*/ 	.word	0x0000bf20
        /*0a50*/ 	.word	0x00000002
        /*0a54*/ 	.word	0x00000060
        /*0a58*/ 	.short	0x010a
        /*0a5a*/ 	.byte	0xff
	.zero		1


	//   ....[147]....
        /*0a5c*/ 	.word	0x0000bf70
        /*0a60*/ 	.word	0x00000063
        /*0a64*/ 	.word	0x000000c0
        /*0a68*/ 	.short	0x010a
        /*0a6a*/ 	.byte	0xff
	.zero		1


	//   ....[148]....
        /*0a6c*/ 	.word	0x0000bfc0
        /*0a70*/ 	.word	0x00000003
        /*0a74*/ 	.word	0x00000060
        /*0a78*/ 	.short	0x010a
        /*0a7a*/ 	.byte	0xff
	.zero		1


	//   ....[149]....
        /*0a7c*/ 	.word	0x0000c010
        /*0a80*/ 	.word	0x00000032
        /*0a84*/ 	.word	0x00000060
        /*0a88*/ 	.short	0x010a
        /*0a8a*/ 	.byte	0xff
	.zero		1


	//   ....[150]....
        /*0a8c*/ 	.word	0x0000c060
        /*0a90*/ 	.word	0x00000069
        /*0a94*/ 	.word	0x00000060
        /*0a98*/ 	.short	0x010a
        /*0a9a*/ 	.byte	0xff
	.zero		1


	//   ....[151]....
        /*0a9c*/ 	.word	0x0000c0b0
        /*0aa0*/ 	.word	0x0000006a
        /*0aa4*/ 	.word	0x00000060
        /*0aa8*/ 	.short	0x010a
        /*0aaa*/ 	.byte	0xff
	.zero		1


	//   ....[152]....
        /*0aac*/ 	.word	0x0000c100
        /*0ab0*/ 	.word	0x0000006a
        /*0ab4*/ 	.word	0x00000060
        /*0ab8*/ 	.short	0x010a
        /*0aba*/ 	.byte	0xff
	.zero		1


	//   ....[153]....
        /*0abc*/ 	.word	0x0000c150
        /*0ac0*/ 	.word	0x0000006a
        /*0ac4*/ 	.word	0x00000060
        /*0ac8*/ 	.short	0x010a
        /*0aca*/ 	.byte	0xff
	.zero		1


	//   ....[154]....
        /*0acc*/ 	.word	0x0000c1a0
        /*0ad0*/ 	.word	0x00000069
        /*0ad4*/ 	.word	0x00000060
        /*0ad8*/ 	.short	0x010a
        /*0ada*/ 	.byte	0xff
	.zero		1


	//----- nvinfo : EIATTR_NUM_MBARRIERS
	.align		4
.L_47:
        /*0adc*/ 	.byte	0x03, 0x38
        /*0ade*/ 	.short	0x001c


	//----- nvinfo : EIATTR_EXIT_INSTR_OFFSETS
	.align		4
        /*0ae0*/ 	.byte	0x04, 0x1c
        /*0ae2*/ 	.short	(.L_49 - .L_48)


	//   ....[0]....
.L_48:
        /*0ae4*/ 	.word	0x00002cd0


	//   ....[1]....
        /*0ae8*/ 	.word	0x00002f60


	//   ....[2]....
        /*0aec*/ 	.word	0x00002fc0


	//   ....[3]....
        /*0af0*/ 	.word	0x00003dd0


	//   ....[4]....
        /*0af4*/ 	.word	0x00005580


	//   ....[5]....
        /*0af8*/ 	.word	0x000055c0


	//   ....[6]....
        /*0afc*/ 	.word	0x0000b300


	//   ....[7]....
        /*0b00*/ 	.word	0x0000b380


	//   ....[8]....
        /*0b04*/ 	.word	0x0000b3b0


	//   ....[9]....
        /*0b08*/ 	.word	0x0000b420


	//----- nvinfo : EIATTR_MAX_THREADS
	.align		4
.L_49:
        /*0b0c*/ 	.byte	0x04, 0x05
        /*0b0e*/ 	.short	(.L_51 - .L_50)
.L_50:
        /*0b10*/ 	.word	0x00000100
        /*0b14*/ 	.word	0x00000001
        /*0b18*/ 	.word	0x00000001


	//----- nvinfo : EIATTR_CRS_STACK_SIZE
	.align		4
.L_51:
        /*0b1c*/ 	.byte	0x04, 0x1e
        /*0b1e*/ 	.short	(.L_53 - .L_52)
.L_52:
        /*0b20*/ 	.word	0x00000000


	//----- nvinfo : EIATTR_CBANK_PARAM_SIZE
	.align		4
.L_53:
        /*0b24*/ 	.byte	0x03, 0x19
        /*0b26*/ 	.short	0x0800


	//----- nvinfo : EIATTR_PARAM_CBANK
	.align		4
        /*0b28*/ 	.byte	0x04, 0x0a
        /*0b2a*/ 	.short	(.L_55 - .L_54)
	.align		4
.L_54:
        /*0b2c*/ 	.word	index@(.nv.constant0._ZN7cutlass13device_kernelINS_4conv6kernel13ConvUniversalINS1_16ConvProblemShapeILNS1_8OperatorE1ELi2EEENS1_10collective14CollectiveConvINS1_47MainloopSm100TmaUmmaWarpSpecializedImplicitGemmILS5_1ELi6ELi2ELi1ELi2EN4cute5tupleIJNSA_1CILi1EEESD_SD_EEEEENSB_IJNSC_ILi128EEESG_NSB_IJNSC_ILi32EEEEEEEEENS_10tfloat32_tESK_NSA_8TiledMMAINSA_8MMA_AtomIJNSA_17SM100_MMA_TF32_SSISK_SK_fLi128ELi128ELNSA_4UMMA5MajorE0ELSP_1ELNSO_7ScaleInE0ELSQ_0EEEEEENSA_6LayoutISE_NSB_IJNSC_ILi0EEESU_SU_EEEEENSB_IJNSA_10UnderscoreESX_SX_EEEEENS7_6detail27Sm100ImplicitGemmTileTraitsINSA_20SM90_TMA_LOAD_IM2COLENSA_14ComposedLayoutINSA_7SwizzleILi3ELi4ELi3EEENSA_18smem_ptr_flag_bitsILi32EEENST_INSB_IJNSC_ILi8EEESH_EEENSB_IJSH_SD_EEEEEEEvEENS11_INSA_13SM90_TMA_LOADENS13_INS14_ILi2ELi5ELi2EEES17_NST_INSB_IJSH_NSC_ILi4EEEEEENSB_IJSD_SH_EEEEEEEvEEEENS_8epilogue10collective18CollectiveEpilogueINS1N_23Sm100TmaWarpSpecializedILi4ELi2ELi16ELb1ELb0EEEJSJ_NSB_IJNST_ISG_SD_EENST_INSC_ILi16EEESD_EEEEESK_NSB_IJNSB_IJlllEEESD_SU_EEESK_S1X_NS1N_6fusion15FusionCallbacksIS1R_NS1Y_17LinearCombinationISK_fSK_fLNS_15FloatRoundStyleE2EEESJ_S1V_JEEENSA_5SM1004TMEM4LOAD26SM100_TMEM_LOAD_32dp32b16xES12_NS13_INS14_ILi2ELi4ELi3EEES17_NST_INSB_IJS18_S1T_EEENSB_IJS1T_SD_EEEEEEENSA_39AutoVectorizingCopyWithAssumedAlignmentILi128EEENSA_21SM90_TMA_STORE_IM2COLES2C_S2E_S2E_EEEvvEEEEvNT_6ParamsE)
        /*0b30*/ 	.short	0x0380
        /*0b32*/ 	.short	0x0800


	//----- nvinfo : EIATTR_SW_WAR
	.align		4
.L_55:
        /*0b34*/ 	.byte	0x04, 0x36
        /*0b36*/ 	.short	(.L_57 - .L_56)
.L_56:
        /*0b38*/ 	.word	0x00000008
.L_57:


//--------------------- .nv.callgraph             --------------------------
	.section	.nv.callgraph,"",@"SHT_CUDA_CALLGRAPH"
	.align	4
	.sectionentsize	8
	.align		4
        /*0000*/ 	.word	0x00000000
	.align		4
        /*0004*/ 	.word	0xffffffff
	.align		4
        /*0008*/ 	.word	index@(_ZN7cutlass13device_kernelINS_4conv6kernel13ConvUniversalINS1_16ConvProblemShapeILNS1_8OperatorE1ELi2EEENS1_10collective14CollectiveConvINS1_47MainloopSm100TmaUmmaWarpSpecializedImplicitGemmILS5_1ELi6ELi2ELi1ELi2EN4cute5tupleIJNSA_1CILi1EEESD_SD_EEEEENSB_IJNSC_ILi128EEESG_NSB_IJNSC_ILi32EEEEEEEEENS_10tfloat32_tESK_NSA_8TiledMMAINSA_8MMA_AtomIJNSA_17SM100_MMA_TF32_SSISK_SK_fLi128ELi128ELNSA_4UMMA5MajorE0ELSP_1ELNSO_7ScaleInE0ELSQ_0EEEEEENSA_6LayoutISE_NSB_IJNSC_ILi0EEESU_SU_EEEEENSB_IJNSA_10UnderscoreESX_SX_EEEEENS7_6detail27Sm100ImplicitGemmTileTraitsINSA_20SM90_TMA_LOAD_IM2COLENSA_14ComposedLayoutINSA_7SwizzleILi3ELi4ELi3EEENSA_18smem_ptr_flag_bitsILi32EEENST_INSB_IJNSC_ILi8EEESH_EEENSB_IJSH_SD_EEEEEEEvEENS11_INSA_13SM90_TMA_LOADENS13_INS14_ILi2ELi5ELi2EEES17_NST_INSB_IJSH_NSC_ILi4EEEEEENSB_IJSD_SH_EEEEEEEvEEEENS_8epilogue10collective18CollectiveEpilogueINS1N_23Sm100TmaWarpSpecializedILi4ELi2ELi16ELb1ELb0EEEJSJ_NSB_IJNST_ISG_SD_EENST_INSC_ILi16EEESD_EEEEESK_NSB_IJNSB_IJlllEEESD_SU_EEESK_S1X_NS1N_6fusion15FusionCallbacksIS1R_NS1Y_17LinearCombinationISK_fSK_fLNS_15FloatRoundStyleE2EEESJ_S1V_JEEENSA_5SM1004TMEM4LOAD26SM100_TMEM_LOAD_32dp32b16xES12_NS13_INS14_ILi2ELi4ELi3EEES17_NST_INSB_IJS18_S1T_EEENSB_IJS1T_SD_EEEEEEENSA_39AutoVectorizingCopyWithAssumedAlignmentILi128EEENSA_21SM90_TMA_STORE_IM2COLES2C_S2E_S2E_EEEvvEEEEvNT_6ParamsE)
	.align		4
        /*000c*/ 	.word	index@(__assertfail)
	.align		4
        /*0010*/ 	.word	0x00000000
	.align		4
        /*0014*/ 	.word	0xfffffffe
	.align		4
        /*0018*/ 	.word	0x00000000
	.align		4
        /*001c*/ 	.word	0xfffffffd
	.align		4
        /*0020*/ 	.word	0x00000000
	.align		4
        /*0024*/ 	.word	0xfffffffc


//--------------------- .nv.constant4             --------------------------
	.section	.nv.constant4,"a",@progbits
	.align	8
	.align		8
.nv.constant4:
        /*0000*/ 	.dword	__assertfail
	.align		8
        /*0008*/ 	.dword	__unnamed_1
	.align		8
        /*0010*/ 	.dword	__unnamed_2
	.align		8
        /*0018*/ 	.dword	_ZN39_INTERNAL_dcd41416_4_k_cu_fab190ae_30134cuda3std3__45__cpo5beginE
	.align		8
        /*0020*/ 	.dword	_ZN39_INTERNAL_dcd41416_4_k_cu_fab190ae_30134cuda3std3__45__cpo3endE
	.align		8
        /*0028*/ 	.dword	_ZN39_INTERNAL_dcd41416_4_k_cu_fab190ae_30134cuda3std3__45__cpo6cbeginE
	.align		8
        /*0030*/ 	.dword	_ZN39_INTERNAL_dcd41416_4_k_cu_fab190ae_30134cuda3std3__45__cpo4cendE
	.align		8
        /*0038*/ 	.dword	_ZN39_INTERNAL_dcd41416_4_k_cu_fab190ae_30134cuda3std3__441_GLOBAL__N__dcd41416_4_k_cu_fab190ae_30136ignoreE
	.align		8
        /*0040*/ 	.dword	_ZN39_INTERNAL_dcd41416_4_k_cu_fab190ae_30134cuda3std3__419piecewise_constructE
	.align		8
        /*0048*/ 	.dword	_ZN39_INTERNAL_dcd41416_4_k_cu_fab190ae_30134cuda3std3__48in_placeE
	.align		8
        /*0050*/ 	.dword	_ZN39_INTERNAL_dcd41416_4_k_cu_fab190ae_30134cuda3std6ranges3__45__cpo4swapE
	.align		8
        /*0058*/ 	.dword	_ZN39_INTERNAL_dcd41416_4_k_cu_fab190ae_30134cuda3std6ranges3__45__cpo9iter_moveE
	.align		8
        /*0060*/ 	.dword	_ZN39_INTERNAL_dcd41416_4_k_cu_fab190ae_30134cute7productE
	.align		8
        /*0068*/ 	.dword	_ZN39_INTERNAL_dcd41416_4_k_cu_fab190ae_30134cute1_E
	.align		8
        /*0070*/ 	.dword	$str$27
	.align		8
        /*0078*/ 	.dword	$str$28
	.align		8
        /*0080*/ 	.dword	$str$29
	.align		8
        /*0088*/ 	.dword	$str$30


//--------------------- .text._ZN7cutlass13device_kernelINS_4conv6kernel13ConvUniversalINS1_16ConvProblemShapeILNS1_8OperatorE1ELi2EEENS1_10collective14CollectiveConvINS1_47MainloopSm100TmaUmmaWarpSpecializedImplicitGemmILS5_1ELi6ELi2ELi1ELi2EN4cute5tupleIJNSA_1CILi1EEESD_SD_EEEEENSB_IJNSC_ILi128EEESG_NSB_IJNSC_ILi32EEEEEEEEENS_10tfloat32_tESK_NSA_8TiledMMAINSA_8MMA_AtomIJNSA_17SM100_MMA_TF32_SSISK_SK_fLi128ELi128ELNSA_4UMMA5MajorE0ELSP_1ELNSO_7ScaleInE0ELSQ_0EEEEEENSA_6LayoutISE_NSB_IJNSC_ILi0EEESU_SU_EEEEENSB_IJNSA_10UnderscoreESX_SX_EEEEENS7_6detail27Sm100ImplicitGemmTileTraitsINSA_20SM90_TMA_LOAD_IM2COLENSA_14ComposedLayoutINSA_7SwizzleILi3ELi4ELi3EEENSA_18smem_ptr_flag_bitsILi32EEENST_INSB_IJNSC_ILi8EEESH_EEENSB_IJSH_SD_EEEEEEEvEENS11_INSA_13SM90_TMA_LOADENS13_INS14_ILi2ELi5ELi2EEES17_NST_INSB_IJSH_NSC_ILi4EEEEEENSB_IJSD_SH_EEEEEEEvEEEENS_8epilogue10collective18CollectiveEpilogueINS1N_23Sm100TmaWarpSpecializedILi4ELi2ELi16ELb1ELb0EEEJSJ_NSB_IJNST_ISG_SD_EENST_INSC_ILi16EEESD_EEEEESK_NSB_IJNSB_IJlllEEESD_SU_EEESK_S1X_NS1N_6fusion15FusionCallbacksIS1R_NS1Y_17LinearCombinationISK_fSK_fLNS_15FloatRoundStyleE2EEESJ_S1V_JEEENSA_5SM1004TMEM4LOAD26SM100_TMEM_LOAD_32dp32b16xES12_NS13_INS14_ILi2ELi4ELi3EEES17_NST_INSB_IJS18_S1T_EEENSB_IJS1T_SD_EEEEEEENSA_39AutoVectorizingCopyWithAssumedAlignmentILi128EEENSA_21SM90_TMA_STORE_IM2COLES2C_S2E_S2E_EEEvvEEEEvNT_6ParamsE --------------------------
	.section	.text._ZN7cutlass13device_kernelINS_4conv6kernel13ConvUniversalINS1_16ConvProblemShapeILNS1_8OperatorE1ELi2EEENS1_10collective14CollectiveConvINS1_47MainloopSm100TmaUmmaWarpSpecializedImplicitGemmILS5_1ELi6ELi2ELi1ELi2EN4cute5tupleIJNSA_1CILi1EEESD_SD_EEEEENSB_IJNSC_ILi128EEESG_NSB_IJNSC_ILi32EEEEEEEEENS_10tfloat32_tESK_NSA_8TiledMMAINSA_8MMA_AtomIJNSA_17SM100_MMA_TF32_SSISK_SK_fLi128ELi128ELNSA_4UMMA5MajorE0ELSP_1ELNSO_7ScaleInE0ELSQ_0EEEEEENSA_6LayoutISE_NSB_IJNSC_ILi0EEESU_SU_EEEEENSB_IJNSA_10UnderscoreESX_SX_EEEEENS7_6detail27Sm100ImplicitGemmTileTraitsINSA_20SM90_TMA_LOAD_IM2COLENSA_14ComposedLayoutINSA_7SwizzleILi3ELi4ELi3EEENSA_18smem_ptr_flag_bitsILi32EEENST_INSB_IJNSC_ILi8EEESH_EEENSB_IJSH_SD_EEEEEEEvEENS11_INSA_13SM90_TMA_LOADENS13_INS14_ILi2ELi5ELi2EEES17_NST_INSB_IJSH_NSC_ILi4EEEEEENSB_IJSD_SH_EEEEEEEvEEEENS_8epilogue10collective18CollectiveEpilogueINS1N_23Sm100TmaWarpSpecializedILi4ELi2ELi16ELb1ELb0EEEJSJ_NSB_IJNST_ISG_SD_EENST_INSC_ILi16EEESD_EEEEESK_NSB_IJNSB_IJlllEEESD_SU_EEESK_S1X_NS1N_6fusion15FusionCallbacksIS1R_NS1Y_17LinearCombinationISK_fSK_fLNS_15FloatRoundStyleE2EEESJ_S1V_JEEENSA_5SM1004TMEM4LOAD26SM100_TMEM_LOAD_32dp32b16xES12_NS13_INS14_ILi2ELi4ELi3EEES17_NST_INSB_IJS18_S1T_EEENSB_IJS1T_SD_EEEEEEENSA_39AutoVectorizingCopyWithAssumedAlignmentILi128EEENSA_21SM90_TMA_STORE_IM2COLES2C_S2E_S2E_EEEvvEEEEvNT_6ParamsE,"ax",@progbits
	.align	128
.text._ZN7cutlass13device_kernelINS_4conv6kernel13ConvUniversalINS1_16ConvProblemShapeILNS1_8OperatorE1ELi2EEENS1_10collective14CollectiveConvINS1_47MainloopSm100TmaUmmaWarpSpecializedImplicitGemmILS5_1ELi6ELi2ELi1ELi2EN4cute5tupleIJNSA_1CILi1EEESD_SD_EEEEENSB_IJNSC_ILi128EEESG_NSB_IJNSC_ILi32EEEEEEEEENS_10tfloat32_tESK_NSA_8TiledMMAINSA_8MMA_AtomIJNSA_17SM100_MMA_TF32_SSISK_SK_fLi128ELi128ELNSA_4UMMA5MajorE0ELSP_1ELNSO_7ScaleInE0ELSQ_0EEEEEENSA_6LayoutISE_NSB_IJNSC_ILi0EEESU_SU_EEEEENSB_IJNSA_10UnderscoreESX_SX_EEEEENS7_6detail27Sm100ImplicitGemmTileTraitsINSA_20SM90_TMA_LOAD_IM2COLENSA_14ComposedLayoutINSA_7SwizzleILi3ELi4ELi3EEENSA_18smem_ptr_flag_bitsILi32EEENST_INSB_IJNSC_ILi8EEESH_EEENSB_IJSH_SD_EEEEEEEvEENS11_INSA_13SM90_TMA_LOADENS13_INS14_ILi2ELi5ELi2EEES17_NST_INSB_IJSH_NSC_ILi4EEEEEENSB_IJSD_SH_EEEEEEEvEEEENS_8epilogue10collective18CollectiveEpilogueINS1N_23Sm100TmaWarpSpecializedILi4ELi2ELi16ELb1ELb0EEEJSJ_NSB_IJNST_ISG_SD_EENST_INSC_ILi16EEESD_EEEEESK_NSB_IJNSB_IJlllEEESD_SU_EEESK_S1X_NS1N_6fusion15FusionCallbacksIS1R_NS1Y_17LinearCombinationISK_fSK_fLNS_15FloatRoundStyleE2EEESJ_S1V_JEEENSA_5SM1004TMEM4LOAD26SM100_TMEM_LOAD_32dp32b16xES12_NS13_INS14_ILi2ELi4ELi3EEES17_NST_INSB_IJS18_S1T_EEENSB_IJS1T_SD_EEEEEEENSA_39AutoVectorizingCopyWithAssumedAlignmentILi128EEENSA_21SM90_TMA_STORE_IM2COLES2C_S2E_S2E_EEEvvEEEEvNT_6ParamsE:
        .type           _ZN7cutlass13device_kernelINS_4conv6kernel13ConvUniversalINS1_16ConvProblemShapeILNS1_8OperatorE1ELi2EEENS1_10collective14CollectiveConvINS1_47MainloopSm100TmaUmmaWarpSpecializedImplicitGemmILS5_1ELi6ELi2ELi1ELi2EN4cute5tupleIJNSA_1CILi1EEESD_SD_EEEEENSB_IJNSC_ILi128EEESG_NSB_IJNSC_ILi32EEEEEEEEENS_10tfloat32_tESK_NSA_8TiledMMAINSA_8MMA_AtomIJNSA_17SM100_MMA_TF32_SSISK_SK_fLi128ELi128ELNSA_4UMMA5MajorE0ELSP_1ELNSO_7ScaleInE0ELSQ_0EEEEEENSA_6LayoutISE_NSB_IJNSC_ILi0EEESU_SU_EEEEENSB_IJNSA_10UnderscoreESX_SX_EEEEENS7_6detail27Sm100ImplicitGemmTileTraitsINSA_20SM90_TMA_LOAD_IM2COLENSA_14ComposedLayoutINSA_7SwizzleILi3ELi4ELi3EEENSA_18smem_ptr_flag_bitsILi32EEENST_INSB_IJNSC_ILi8EEESH_EEENSB_IJSH_SD_EEEEEEEvEENS11_INSA_13SM90_TMA_LOADENS13_INS14_ILi2ELi5ELi2EEES17_NST_INSB_IJSH_NSC_ILi4EEEEEENSB_IJSD_SH_EEEEEEEvEEEENS_8epilogue10collective18CollectiveEpilogueINS1N_23Sm100TmaWarpSpecializedILi4ELi2ELi16ELb1ELb0EEEJSJ_NSB_IJNST_ISG_SD_EENST_INSC_ILi16EEESD_EEEEESK_NSB_IJNSB_IJlllEEESD_SU_EEESK_S1X_NS1N_6fusion15FusionCallbacksIS1R_NS1Y_17LinearCombinationISK_fSK_fLNS_15FloatRoundStyleE2EEESJ_S1V_JEEENSA_5SM1004TMEM4LOAD26SM100_TMEM_LOAD_32dp32b16xES12_NS13_INS14_ILi2ELi4ELi3EEES17_NST_INSB_IJS18_S1T_EEENSB_IJS1T_SD_EEEEEEENSA_39AutoVectorizingCopyWithAssumedAlignmentILi128EEENSA_21SM90_TMA_STORE_IM2COLES2C_S2E_S2E_EEEvvEEEEvNT_6ParamsE,@function
        .size           _ZN7cutlass13device_kernelINS_4conv6kernel13ConvUniversalINS1_16ConvProblemShapeILNS1_8OperatorE1ELi2EEENS1_10collective14CollectiveConvINS1_47MainloopSm100TmaUmmaWarpSpecializedImplicitGemmILS5_1ELi6ELi2ELi1ELi2EN4cute5tupleIJNSA_1CILi1EEESD_SD_EEEEENSB_IJNSC_ILi128EEESG_NSB_IJNSC_ILi32EEEEEEEEENS_10tfloat32_tESK_NSA_8TiledMMAINSA_8MMA_AtomIJNSA_17SM100_MMA_TF32_SSISK_SK_fLi128ELi128ELNSA_4UMMA5MajorE0ELSP_1ELNSO_7ScaleInE0ELSQ_0EEEEEENSA_6LayoutISE_NSB_IJNSC_ILi0EEESU_SU_EEEEENSB_IJNSA_10UnderscoreESX_SX_EEEEENS7_6detail27Sm100ImplicitGemmTileTraitsINSA_20SM90_TMA_LOAD_IM2COLENSA_14ComposedLayoutINSA_7SwizzleILi3ELi4ELi3EEENSA_18smem_ptr_flag_bitsILi32EEENST_INSB_IJNSC_ILi8EEESH_EEENSB_IJSH_SD_EEEEEEEvEENS11_INSA_13SM90_TMA_LOADENS13_INS14_ILi2ELi5ELi2EEES17_NST_INSB_IJSH_NSC_ILi4EEEEEENSB_IJSD_SH_EEEEEEEvEEEENS_8epilogue10collective18CollectiveEpilogueINS1N_23Sm100TmaWarpSpecializedILi4ELi2ELi16ELb1ELb0EEEJSJ_NSB_IJNST_ISG_SD_EENST_INSC_ILi16EEESD_EEEEESK_NSB_IJNSB_IJlllEEESD_SU_EEESK_S1X_NS1N_6fusion15FusionCallbacksIS1R_NS1Y_17LinearCombinationISK_fSK_fLNS_15FloatRoundStyleE2EEESJ_S1V_JEEENSA_5SM1004TMEM4LOAD26SM100_TMEM_LOAD_32dp32b16xES12_NS13_INS14_ILi2ELi4ELi3EEES17_NST_INSB_IJS18_S1T_EEENSB_IJS1T_SD_EEEEEEENSA_39AutoVectorizingCopyWithAssumedAlignmentILi128EEENSA_21SM90_TMA_STORE_IM2COLES2C_S2E_S2E_EEEvvEEEEvNT_6ParamsE,(.L_x_216 - _ZN7cutlass13device_kernelINS_4conv6kernel13ConvUniversalINS1_16ConvProblemShapeILNS1_8OperatorE1ELi2EEENS1_10collective14CollectiveConvINS1_47MainloopSm100TmaUmmaWarpSpecializedImplicitGemmILS5_1ELi6ELi2ELi1ELi2EN4cute5tupleIJNSA_1CILi1EEESD_SD_EEEEENSB_IJNSC_ILi128EEESG_NSB_IJNSC_ILi32EEEEEEEEENS_10tfloat32_tESK_NSA_8TiledMMAINSA_8MMA_AtomIJNSA_17SM100_MMA_TF32_SSISK_SK_fLi128ELi128ELNSA_4UMMA5MajorE0ELSP_1ELNSO_7ScaleInE0ELSQ_0EEEEEENSA_6LayoutISE_NSB_IJNSC_ILi0EEESU_SU_EEEEENSB_IJNSA_10UnderscoreESX_SX_EEEEENS7_6detail27Sm100ImplicitGemmTileTraitsINSA_20SM90_TMA_LOAD_IM2COLENSA_14ComposedLayoutINSA_7SwizzleILi3ELi4ELi3EEENSA_18smem_ptr_flag_bitsILi32EEENST_INSB_IJNSC_ILi8EEESH_EEENSB_IJSH_SD_EEEEEEEvEENS11_INSA_13SM90_TMA_LOADENS13_INS14_ILi2ELi5ELi2EEES17_NST_INSB_IJSH_NSC_ILi4EEEEEENSB_IJSD_SH_EEEEEEEvEEEENS_8epilogue10collective18CollectiveEpilogueINS1N_23Sm100TmaWarpSpecializedILi4ELi2ELi16ELb1ELb0EEEJSJ_NSB_IJNST_ISG_SD_EENST_INSC_ILi16EEESD_EEEEESK_NSB_IJNSB_IJlllEEESD_SU_EEESK_S1X_NS1N_6fusion15FusionCallbacksIS1R_NS1Y_17LinearCombinationISK_fSK_fLNS_15FloatRoundStyleE2EEESJ_S1V_JEEENSA_5SM1004TMEM4LOAD26SM100_TMEM_LOAD_32dp32b16xES12_NS13_INS14_ILi2ELi4ELi3EEES17_NST_INSB_IJS18_S1T_EEENSB_IJS1T_SD_EEEEEEENSA_39AutoVectorizingCopyWithAssumedAlignmentILi128EEENSA_21SM90_TMA_STORE_IM2COLES2C_S2E_S2E_EEEvvEEEEvNT_6ParamsE)
        .other          _ZN7cutlass13device_kernelINS_4conv6kernel13ConvUniversalINS1_16ConvProblemShapeILNS1_8OperatorE1ELi2EEENS1_10collective14CollectiveConvINS1_47MainloopSm100TmaUmmaWarpSpecializedImplicitGemmILS5_1ELi6ELi2ELi1ELi2EN4cute5tupleIJNSA_1CILi1EEESD_SD_EEEEENSB_IJNSC_ILi128EEESG_NSB_IJNSC_ILi32EEEEEEEEENS_10tfloat32_tESK_NSA_8TiledMMAINSA_8MMA_AtomIJNSA_17SM100_MMA_TF32_SSISK_SK_fLi128ELi128ELNSA_4UMMA5MajorE0ELSP_1ELNSO_7ScaleInE0ELSQ_0EEEEEENSA_6LayoutISE_NSB_IJNSC_ILi0EEESU_SU_EEEEENSB_IJNSA_10UnderscoreESX_SX_EEEEENS7_6detail27Sm100ImplicitGemmTileTraitsINSA_20SM90_TMA_LOAD_IM2COLENSA_14ComposedLayoutINSA_7SwizzleILi3ELi4ELi3EEENSA_18smem_ptr_flag_bitsILi32EEENST_INSB_IJNSC_ILi8EEESH_EEENSB_IJSH_SD_EEEEEEEvEENS11_INSA_13SM90_TMA_LOADENS13_INS14_ILi2ELi5ELi2EEES17_NST_INSB_IJSH_NSC_ILi4EEEEEENSB_IJSD_SH_EEEEEEEvEEEENS_8epilogue10collective18CollectiveEpilogueINS1N_23Sm100TmaWarpSpecializedILi4ELi2ELi16ELb1ELb0EEEJSJ_NSB_IJNST_ISG_SD_EENST_INSC_ILi16EEESD_EEEEESK_NSB_IJNSB_IJlllEEESD_SU_EEESK_S1X_NS1N_6fusion15FusionCallbacksIS1R_NS1Y_17LinearCombinationISK_fSK_fLNS_15FloatRoundStyleE2EEESJ_S1V_JEEENSA_5SM1004TMEM4LOAD26SM100_TMEM_LOAD_32dp32b16xES12_NS13_INS14_ILi2ELi4ELi3EEES17_NST_INSB_IJS18_S1T_EEENSB_IJS1T_SD_EEEEEEENSA_39AutoVectorizingCopyWithAssumedAlignmentILi128EEENSA_21SM90_TMA_STORE_IM2COLES2C_S2E_S2E_EEEvvEEEEvNT_6ParamsE,@"STO_CUDA_ENTRY STV_DEFAULT"
_ZN7cutlass13device_kernelINS_4conv6kernel13ConvUniversalINS1_16ConvProblemShapeILNS1_8OperatorE1ELi2EEENS1_10collective14CollectiveConvINS1_47MainloopSm100TmaUmmaWarpSpecializedImplicitGemmILS5_1ELi6ELi2ELi1ELi2EN4cute5tupleIJNSA_1CILi1EEESD_SD_EEEEENSB_IJNSC_ILi128EEESG_NSB_IJNSC_ILi32EEEEEEEEENS_10tfloat32_tESK_NSA_8TiledMMAINSA_8MMA_AtomIJNSA_17SM100_MMA_TF32_SSISK_SK_fLi128ELi128ELNSA_4UMMA5MajorE0ELSP_1ELNSO_7ScaleInE0ELSQ_0EEEEEENSA_6LayoutISE_NSB_IJNSC_ILi0EEESU_SU_EEEEENSB_IJNSA_10UnderscoreESX_SX_EEEEENS7_6detail27Sm100ImplicitGemmTileTraitsINSA_20SM90_TMA_LOAD_IM2COLENSA_14ComposedLayoutINSA_7SwizzleILi3ELi4ELi3EEENSA_18smem_ptr_flag_bitsILi32EEENST_INSB_IJNSC_ILi8EEESH_EEENSB_IJSH_SD_EEEEEEEvEENS11_INSA_13SM90_TMA_LOADENS13_INS14_ILi2ELi5ELi2EEES17_NST_INSB_IJSH_NSC_ILi4EEEEEENSB_IJSD_SH_EEEEEEEvEEEENS_8epilogue10collective18CollectiveEpilogueINS1N_23Sm100TmaWarpSpecializedILi4ELi2ELi16ELb1ELb0EEEJSJ_NSB_IJNST_ISG_SD_EENST_INSC_ILi16EEESD_EEEEESK_NSB_IJNSB_IJlllEEESD_SU_EEESK_S1X_NS1N_6fusion15FusionCallbacksIS1R_NS1Y_17LinearCombinationISK_fSK_fLNS_15FloatRoundStyleE2EEESJ_S1V_JEEENSA_5SM1004TMEM4LOAD26SM100_TMEM_LOAD_32dp32b16xES12_NS13_INS14_ILi2ELi4ELi3EEES17_NST_INSB_IJS18_S1T_EEENSB_IJS1T_SD_EEEEEEENSA_39AutoVectorizingCopyWithAssumedAlignmentILi128EEENSA_21SM90_TMA_STORE_IM2COLES2C_S2E_S2E_EEEvvEEEEvNT_6ParamsE:
[----:B------:R-:W1:Y:S01]  /*0000*/  LDC R1, c[0x0][0x37c] ;  /* 0x0000df00ff017b82 */ /* 0x000e620000000800 */
[----:B------:R-:W2:Y:S01]  /*0010*/  S2R R87, SR_TID.X ;  /* 0x0000000000577919 */ /* 0x000ea20000002100 */
[----:B------:R-:W3:Y:S01]  /*0020*/  LDCU.64 UR4, c[0x0][0x890] ;  /* 0x00011200ff0477ac */ /* 0x000ee20008000a00 */
[----:B-1----:R-:W-:Y:S01]  /*0030*/  VIADD R1, R1, 0xfffffff8 ;  /* 0xfffffff801017836 */ /* 0x002fe20000000000 */
[----:B------:R-:W-:Y:S02]  /*0040*/  PRMT R79, RZ, 0x7610, R79 ;  /* 0x00007610ff4f7816 */ /* 0x000fe4000000004f */
[----:B------:R-:W-:Y:S01]  /*0050*/  ELECT P5, URZ, PT ;  /* 0x0000000000ff782f */ /* 0x000fe200038a0000 */
[----:B------:R-:W1:Y:S01]  /*0060*/  LDCU.64 UR48, c[0x0][0x358] ;  /* 0x00006b00ff3077ac */ /* 0x000e620008000a00 */
[----:B---3--:R-:W-:-:S04]  /*0070*/  UISETP.NE.U32.AND UP0, UPT, UR4, URZ, UPT ;  /* 0x000000ff0400728c */ /* 0x008fc8000bf05070 */
[----:B------:R-:W-:Y:S01]  /*0080*/  UISETP.NE.AND.EX UP0, UPT, UR5, URZ, UPT, UP0 ;  /* 0x000000ff0500728c */ /* 0x000fe2000bf05300 */
[----:B--2---:R-:W-:-:S05]  /*0090*/  SHF.R.U32.HI R89, RZ, 0x5, R87 ;  /* 0x00000005ff597819 */ /* 0x004fca0000011657 */
[----:B------:R-:W2:Y:S02]  /*00a0*/  SHFL.IDX PT, R0, R89, RZ, 0x1f ;  /* 0x00001fff59007589 */ /* 0x000ea400000e0000 */
[----:B--2---:R-:W-:Y:S01]  /*00b0*/  R2UR UR8, R0 ;  /* 0x00000000000872ca */ /* 0x004fe200000e0000 */
[----:B-1----:R-:W-:-:S14]  /*00c0*/  BRA.U UP0, `(.L_x_0) ;  /* 0x00000001002c7547 */ /* 0x002fdc000b800000 */
[----:B------:R-:W1:Y:S02]  /*00d0*/  LDCU.64 UR6, c[0x0][0x888] ;  /* 0x00011100ff0677ac */ /* 0x000e640008000a00 */
[----:B-1----:R-:W-:-:S04]  /*00e0*/  UISETP.NE.U32.AND UP0, UPT, UR6, URZ, UPT ;  /* 0x000000ff0600728c */ /* 0x002fc8000bf05070 */
[----:B------:R-:W-:-:S09]  /*00f0*/  UISETP.NE.AND.EX UP0, UPT, UR7, URZ, UPT, UP0 ;  /* 0x000000ff0700728c */ /* 0x000fd2000bf05300 */
[----:B------:R-:W-:Y:S05]  /*0100*/  BRA.U !UP0, `(.L_x_1) ;  /* 0x0000000108107547 */ /* 0x000fea000b800000 */
[----:B------:R-:W1:Y:S02]  /*0110*/  LDC.64 R2, c[0x0][0x888] ;  /* 0x00022200ff027b82 */ /* 0x000e640000000a00 */
[----:B-1----:R1:W5:Y:S01]  /*0120*/  LDG.E R35, desc[UR48][R2.64] ;  /* 0x0000003002237981 */ /* 0x002362000c1e1900 */
[----:B------:R-:W-:Y:S01]  /*0130*/  HFMA2 R79, -RZ, RZ, 0, 5.9604644775390625e-08 ;  /* 0x00000001ff4f7431 */ /* 0x000fe200000001ff */
[----:B------:R-:W-:Y:S05]  /*0140*/  BRA `(.L_x_0) ;  /* 0x00000000000c7947 */ /* 0x000fea0003800000 */
.L_x_1:
[----:B------:R-:W1:Y:S01]  /*0150*/  LDCU UR6, c[0x0][0x880] ;  /* 0x00011000ff0677ac */ /* 0x000e620008000800 */
[----:B------:R-:W-:Y:S01]  /*0160*/  HFMA2 R79, -RZ, RZ, 0, 5.9604644775390625e-08 ;  /* 0x00000001ff4f7431 */ /* 0x000fe200000001ff */
[----:B-1----:R-:W-:-:S07]  /*0170*/  MOV R35, UR6 ;  /* 0x0000000600237c02 */ /* 0x002fce0008000f00 */
.L_x_0:
[----:B------:R-:W2:Y:S02]  /*0180*/  LDCU.64 UR6, c[0x0][0x8b0] ;  /* 0x00011600ff0677ac */ /* 0x000ea40008000a00 */
[----:B--2---:R-:W-:-:S04]  /*0190*/  UISETP.NE.U32.AND UP0, UPT, UR6, URZ, UPT ;  /* 0x000000ff0600728c */ /* 0x004fc8000bf05070 */
[----:B------:R-:W-:-:S09]  /*01a0*/  UISETP.NE.AND.EX UP0, UPT, UR7, URZ, UPT, UP0 ;  /* 0x000000ff0700728c */ /* 0x000fd2000bf05300 */
[----:B------:R-:W-:Y:S05]  /*01b0*/  BRA.U UP0, `(.L_x_2) ;  /* 0x0000000100247547 */ /* 0x000fea000b800000 */
[----:B------:R-:W2:Y:S02]  /*01c0*/  LDCU.64 UR6, c[0x0][0x8a8] ;  /* 0x00011500ff0677ac */ /* 0x000ea40008000a00 */
[----:B--2---:R-:W-:-:S04]  /*01d0*/  UISETP.NE.U32.AND UP0, UPT, UR6, URZ, UPT ;  /* 0x000000ff0600728c */ /* 0x004fc8000bf05070 */
[----:B------:R-:W-:-:S09]  /*01e0*/  UISETP.NE.AND.EX UP0, UPT, UR7, URZ, UPT, UP0 ;  /* 0x000000ff0700728c */ /* 0x000fd2000bf05300 */
[----:B------:R-:W-:Y:S05]  /*01f0*/  BRA.U !UP0, `(.L_x_3) ;  /* 0x00000001080c7547 */ /* 0x000fea000b800000 */
[----:B-1----:R-:W1:Y:S02]  /*0200*/  LDC.64 R2, c[0x0][0x8a8] ;  /* 0x00022a00ff027b82 */ /* 0x002e640000000a00 */
[----:B-1----:R2:W5:Y:S01]  /*0210*/  LDG.E R33, desc[UR48][R2.64] ;  /* 0x0000003002217981 */ /* 0x002562000c1e1900 */
[----:B------:R-:W-:Y:S05]  /*0220*/  BRA `(.L_x_2) ;  /* 0x0000000000087947 */ /* 0x000fea0003800000 */
.L_x_3:
[----:B------:R-:W2:Y:S02]  /*0230*/  LDCU UR6, c[0x0][0x8a0] ;  /* 0x00011400ff0677ac */ /* 0x000ea40008000800 */
[----:B--2---:R-:W-:Y:S02]  /*0240*/  MOV R33, UR6 ;  /* 0x0000000600217c02 */ /* 0x004fe40008000f00 */
.L_x_2:
[----:B------:R-:W-:Y:S01]  /*0250*/  IMAD.U32 R0, RZ, RZ, UR8 ;  /* 0x00000008ff007e24 */ /* 0x000fe2000f8e00ff */
[----:B------:R-:W-:Y:S04]  /*0260*/  BSSY.RECONVERGENT B0, `(.L_x_4) ;  /* 0x000000c000007945 */ /* 0x000fe80003800200 */
[C---:B------:R-:W-:Y:S02]  /*0270*/  ISETP.NE.OR P1, PT, R0.reuse, 0x1, !P5 ;  /* 0x000000010000780c */ /* 0x040fe40006f25670 */
[----:B------:R-:W-:-:S11]  /*0280*/  ISETP.NE.OR P0, PT, R0, 0x3, !P5 ;  /* 0x000000030000780c */ /* 0x000fd60006f05670 */
[----:B------:R-:W-:Y:S05]  /*0290*/  @P1 BRA `(.L_x_5) ;  /* 0x0000000000201947 */ /* 0x000fea0003800000 */
[----:B------:R-:W3:Y:S02]  /*02a0*/  LDCU.64 UR6, c[0x0][0x348] ;  /* 0x00006900ff0677ac */ /* 0x000ee40008000a00 */
[----:B---3--:R-:W-:Y:S02]  /*02b0*/  UIADD3 UR10, UP1, UPT, UR6, 0x80, URZ ;  /* 0x00000080060a7890 */ /* 0x008fe4000ff3e0ff */
[----:B------:R-:W-:Y:S02]  /*02c0*/  UIADD3 UR6, UP0, UPT, UR6, 0x180, URZ ;  /* 0x0000018006067890 */ /* 0x000fe4000ff1e0ff */
[----:B------:R-:W-:Y:S02]  /*02d0*/  UIADD3.X UR11, UPT, UPT, URZ, UR7, URZ, UP1, !UPT ;  /* 0x00000007ff0b7290 */ /* 0x000fe40008ffe4ff */
[----:B------:R-:W-:-:S07]  /*02e0*/  UIADD3.X UR7, UPT, UPT, URZ, UR7, URZ, UP0, !UPT ;  /* 0x00000007ff077290 */ /* 0x000fce00087fe4ff */
[----:B------:R3:W-:Y:S02]  /*02f0*/  UTMACCTL.PF [UR10] ;  /* 0x000000000a0079b9 */ /* 0x0007e40008040000 */
[----:B------:R3:W-:Y:S02]  /*0300*/  UTMACCTL.PF [UR6] ;  /* 0x00000000060079b9 */ /* 0x0007e40008040000 */
[----:B---3--:R-:W-:Y:S01]  /*0310*/  NOP ;  /* 0x0000000000007918 */ /* 0x008fe20000000000 */
.L_x_5:
[----:B------:R-:W-:Y:S05]  /*0320*/  BSYNC.RECONVERGENT B0 ;  /* 0x0000000000007941 */ /* 0x000fea0003800200 */
.L_x_4:
[----:B------:R-:W-:Y:S04]  /*0330*/  BSSY.RECONVERGENT B0, `(.L_x_6) ;  /* 0x000000a000007945 */ /* 0x000fe80003800200 */
        /* <DEDUP_REMOVED lines=9> */
.L_x_7:
[----:B------:R-:W-:Y:S05]  /*03d0*/  BSYNC.RECONVERGENT B0 ;  /* 0x0000000000007941 */ /* 0x000fea0003800200 */
.L_x_6:
[----:B------:R-:W3:Y:S01]  /*03e0*/  LDCU.64 UR6, c[0x0][0x888] ;  /* 0x00011100ff0677ac */ /* 0x000ee20008000a00 */
[----:B------:R-:W-:Y:S02]  /*03f0*/  UISETP.EQ.U32.AND UP1, UPT, UR4, URZ, UPT ;  /* 0x000000ff0400728c */ /* 0x000fe4000bf22070 */
[----:B------:R-:W-:Y:S02]  /*0400*/  UPLOP3.LUT UP2, UPT, UPT, UPT, UPT, 0x80, 0x8 ;  /* 0x000000000008789c */ /* 0x000fe40003f4f070 */
[----:B---3--:R-:W-:-:S04]  /*0410*/  UISETP.NE.U32.AND UP0, UPT, UR6, URZ, UPT ;  /* 0x000000ff0600728c */ /* 0x008fc8000bf05070 */
[----:B------:R-:W-:-:S04]  /*0420*/  UISETP.NE.AND.EX UP0, UPT, UR7, URZ, UPT, UP0 ;  /* 0x000000ff0700728c */ /* 0x000fc8000bf05300 */
[----:B------:R-:W-:-:S04]  /*0430*/  UISETP.EQ.OR.EX UP3, UPT, UR5, URZ, !UP0, UP1 ;  /* 0x000000ff0500728c */ /* 0x000fc8000c762710 */
[----:B------:R-:W-:-:S05]  /*0440*/  UP2UR UR53, UPR, URZ, 0x8 ;  /* 0x00000008ff357883 */ /* 0x000fca0008000000 */
[----:B------:R-:W-:Y:S07]  /*0450*/  BRA.U !UP3, `(.L_x_8) ;  /* 0x000000010b207547 */ /* 0x000fee000b800000 */
[----:B------:R-:W-:Y:S01]  /*0460*/  UISETP.NE.U32.AND UP2, UPT, UR4, URZ, UPT ;  /* 0x000000ff0400728c */ /* 0x000fe2000bf45070 */
[----:B-----5:R-:W-:Y:S01]  /*0470*/  FSETP.NEU.AND P0, PT, R35, RZ, PT ;  /* 0x000000ff2300720b */ /* 0x020fe20003f0d000 */
[----:B------:R-:W-:Y:S02]  /*0480*/  USEL UR4, URZ, 0xffffffff, UP0 ;  /* 0xffffffffff047887 */ /* 0x000fe40008000000 */
[----:B------:R-:W-:-:S10]  /*0490*/  UISETP.NE.AND.EX UP2, UPT, UR5, URZ, UPT, UP2 ;  /* 0x000000ff0500728c */ /* 0x000fd4000bf45320 */
[----:B------:R-:W-:Y:S01]  /*04a0*/  VOTEU.ANY UP1, P0 ;  /* 0x0000000000ff7886 */ /* 0x000fe20000020100 */
[----:B------:R-:W-:-:S04]  /*04b0*/  @!UP2 USEL UR4, URZ, 0xffffffff, UP1 ;  /* 0xffffffffff04a887 */ /* 0x000fc80008800000 */
[----:B------:R-:W-:-:S04]  /*04c0*/  ULOP3.LUT UR4, UR4, 0x1, URZ, 0xc0, !UPT ;  /* 0x0000000104047892 */ /* 0x000fc8000f8ec0ff */
[----:B------:R-:W-:-:S11]  /*04d0*/  UISETP.NE.U32.AND UP2, UPT, UR4, 0x1, UPT ;  /* 0x000000010400788c */ /* 0x000fd6000bf45070 */
.L_x_8:
[----:B-12---:R-:W1:Y:S01]  /*04e0*/  SHFL.IDX PT, R2, R89, RZ, 0x1f ;  /* 0x00001fff59027589 */ /* 0x006e6200000e0000 */
[----:B------:R-:W-:-:S04]  /*04f0*/  UISETP.NE.AND UP1, UPT, UR8, 0x2, UPT ;  /* 0x000000020800788c */ /* 0x000fc8000bf25270 */
[----:B------:R-:W-:Y:S01]  /*0500*/  USEL UR6, URZ, 0x1, UP1 ;  /* 0x00000001ff067887 */ /* 0x000fe20008800000 */
[----:B-1----:R-:W-:-:S13]  /*0510*/  ISETP.NE.AND P0, PT, R2, RZ, PT ;  /* 0x000000ff0200720c */ /* 0x002fda0003f05270 */
[----:B------:R-:W-:Y:S05]  /*0520*/  @P0 BRA `(.L_x_9) ;  /* 0x0000000000580947 */ /* 0x000fea0003800000 */
[----:B------:R-:W1:Y:S01]  /*0530*/  S2UR UR5, SR_CgaCtaId ;  /* 0x00000000000579c3 */ /* 0x000e620000008800 */
[----:B------:R-:W-:Y:S01]  /*0540*/  UMOV UR7, 0x400 ;  /* 0x0000040000077882 */ /* 0x000fe20000000000 */
[----:B------:R-:W-:Y:S01]  /*0550*/  UMOV UR4, 0x1 ;  /* 0x0000000100047882 */ /* 0x000fe20000000000 */
[----:B------:R-:W-:Y:S01]  /*0560*/  ELECT P0, URZ, PT ;  /* 0x0000000000ff782f */ /* 0x000fe20003800000 */
[----:B------:R-:W-:-:S04]  /*0570*/  UIADD3 UR10, UPT, UPT, -UR4, 0x100000, URZ ;  /* 0x00100000040a7890 */ /* 0x000fc8000fffe1ff */
[----:B------:R-:W-:Y:S02]  /*0580*/  USHF.L.U32 UR11, UR10, 0xb, URZ ;  /* 0x0000000b0a0b7899 */ /* 0x000fe400080006ff */
[----:B------:R-:W-:Y:S02]  /*0590*/  USHF.L.U32 UR10, UR10, 0x1, URZ ;  /* 0x000000010a0a7899 */ /* 0x000fe400080006ff */
[----:B-1----:R-:W-:Y:S01]  /*05a0*/  ULEA UR5, UR5, UR7, 0x18 ;  /* 0x0000000705057291 */ /* 0x002fe2000f8ec0ff */
[----:B------:R-:W1:Y:S11]  /*05b0*/  FENCE.VIEW.ASYNC.S ;  /* 0x00000000000073c6 */ /* 0x000e760000000000 */
[----:B-1----:R1:W2:Y:S01]  /*05c0*/  SYNCS.EXCH.64 URZ, [UR5], UR10 ;  /* 0x0000000a05ff75b2 */ /* 0x0022a20008000100 */
[----:B------:R1:W3:Y:S01]  /*05d0*/  SYNCS.EXCH.64 URZ, [UR5+0x30], UR10 ;  /* 0x0000300a05ff75b2 */ /* 0x0002e20008000100 */
[----:B------:R1:W4:Y:S01]  /*05e0*/  SYNCS.EXCH.64 URZ, [UR5+0x8], UR10 ;  /* 0x0000080a05ff75b2 */ /* 0x0003220008000100 */
[----:B------:R1:W1:Y:S01]  /*05f0*/  SYNCS.EXCH.64 URZ, [UR5+0x38], UR10 ;  /* 0x0000380a05ff75b2 */ /* 0x0002620008000100 */
        /* <DEDUP_REMOVED lines=8> */
[----:B------:R-:W-:Y:S01]  /*0680*/  NOP ;  /* 0x0000000000007918 */ /* 0x000fe20000000000 */
.L_x_9:
[----:B------:R-:W2:Y:S01]  /*0690*/  SHFL.IDX PT, R2, R89, RZ, 0x1f ;  /* 0x00001fff59027589 */ /* 0x000ea200000e0000 */
[----:B------:R-:W-:Y:S01]  /*06a0*/  NOP ;  /* 0x0000000000007918 */ /* 0x000fe20000000000 */
[----:B--2---:R-:W-:-:S13]  /*06b0*/  ISETP.NE.AND P0, PT, R2, 0x1, PT ;  /* 0x000000010200780c */ /* 0x004fda0003f05270 */
[----:B------:R-:W-:Y:S05]  /*06c0*/  @P0 BRA `(.L_x_10) ;  /* 0x0000000000580947 */ /* 0x000fea0003800000 */
[----:B------:R-:W2:Y:S01]  /*06d0*/  S2UR UR7, SR_CgaCtaId ;  /* 0x00000000000779c3 */ /* 0x000ea20000008800 */
[----:B------:R-:W-:Y:S01]  /*06e0*/  UMOV UR9, 0x400 ;  /* 0x0000040000097882 */ /* 0x000fe20000000000 */
[----:B-1----:R-:W-:Y:S01]  /*06f0*/  UMOV UR5, 0x20 ;  /* 0x0000002000057882 */ /* 0x002fe20000000000 */
[----:B------:R-:W-:Y:S01]  /*0700*/  UMOV UR4, 0x80 ;  /* 0x0000008000047882 */ /* 0x000fe20000000000 */
[----:B------:R-:W-:-:S04]  /*0710*/  UIADD3 UR10, UPT, UPT, -UR5, 0x100000, URZ ;  /* 0x00100000050a7890 */ /* 0x000fc8000fffe1ff */
[----:B------:R-:W-:Y:S02]  /*0720*/  USHF.L.U32 UR11, UR10, 0xb, URZ ;  /* 0x0000000b0a0b7899 */ /* 0x000fe400080006ff */
[----:B------:R-:W-:Y:S02]  /*0730*/  USHF.L.U32 UR10, UR10, 0x1, URZ ;  /* 0x000000010a0a7899 */ /* 0x000fe400080006ff */
[----:B------:R-:W-:-:S04]  /*0740*/  UIADD3 UR4, UPT, UPT, -UR4, 0x100000, URZ ;  /* 0x0010000004047890 */ /* 0x000fc8000fffe1ff */
[----:B------:R-:W-:Y:S02]  /*0750*/  USHF.L.U32 UR5, UR4, 0xb, URZ ;  /* 0x0000000b04057899 */ /* 0x000fe400080006ff */
[----:B------:R-:W-:Y:S01]  /*0760*/  USHF.L.U32 UR4, UR4, 0x1, URZ ;  /* 0x0000000104047899 */ /* 0x000fe200080006ff */
[----:B------:R-:W-:Y:S01]  /*0770*/  ELECT P0, URZ, PT ;  /* 0x0000000000ff782f */ /* 0x000fe20003800000 */
[----:B--2---:R-:W-:Y:S01]  /*0780*/  ULEA UR7, UR7, UR9, 0x18 ;  /* 0x0000000907077291 */ /* 0x004fe2000f8ec0ff */
[----:B------:R-:W1:Y:S11]  /*0790*/  FENCE.VIEW.ASYNC.S ;  /* 0x00000000000073c6 */ /* 0x000e760000000000 */
[----:B-1----:R2:W1:Y:S01]  /*07a0*/  SYNCS.EXCH.64 URZ, [UR7+0x60], UR10 ;  /* 0x0000600a07ff75b2 */ /* 0x0024620008000100 */
[----:B------:R2:W1:Y:S01]  /*07b0*/  SYNCS.EXCH.64 URZ, [UR7+0x80], UR4 ;  /* 0x0000800407ff75b2 */ /* 0x0004620008000100 */
[----:B------:R2:W1:Y:S01]  /*07c0*/  SYNCS.EXCH.64 URZ, [UR7+0x68], UR10 ;  /* 0x0000680a07ff75b2 */ /* 0x0004620008000100 */
[----:B------:R2:W1:Y:S01]  /*07d0*/  SYNCS.EXCH.64 URZ, [UR7+0x88], UR4 ;  /* 0x0000880407ff75b2 */ /* 0x0004620008000100 */
[----:B------:R2:W1:Y:S01]  /*07e0*/  SYNCS.EXCH.64 URZ, [UR7+0x70], UR10 ;  /* 0x0000700a07ff75b2 */ /* 0x0004620008000100 */
[----:B------:R2:W1:Y:S01]  /*07f0*/  SYNCS.EXCH.64 URZ, [UR7+0x90], UR4 ;  /* 0x0000900407ff75b2 */ /* 0x0004620008000100 */
[----:B------:R2:W1:Y:S01]  /*0800*/  SYNCS.EXCH.64 URZ, [UR7+0x78], UR10 ;  /* 0x0000780a07ff75b2 */ /* 0x0004620008000100 */
[----:B------:R2:W1:Y:S02]  /*0810*/  SYNCS.EXCH.64 URZ, [UR7+0x98], UR4 ;  /* 0x0000980407ff75b2 */ /* 0x0004640008000100 */
[----:B--2---:R-:W-:Y:S01]  /*0820*/  NOP ;  /* 0x0000000000007918 */ /* 0x004fe20000000000 */
.L_x_10:
[----:B------:R-:W2:Y:S01]  /*0830*/  SHFL.IDX PT, R2, R89, RZ, 0x1f ;  /* 0x00001fff59027589 */ /* 0x000ea200000e0000 */
[----:B------:R-:W-:Y:S01]  /*0840*/  NOP ;  /* 0x0000000000007918 */ /* 0x000fe20000000000 */
[----:B--2---:R-:W-:-:S13]  /*0850*/  ISETP.NE.AND P0, PT, R2, 0x3, PT ;  /* 0x000000030200780c */ /* 0x004fda0003f05270 */
[----:B------:R-:W-:Y:S05]  /*0860*/  @P0 BRA `(.L_x_11) ;  /* 0x0000000000300947 */ /* 0x000fea0003800000 */
[----:B-1----:R-:W1:Y:S01]  /*0870*/  S2UR UR5, SR_CgaCtaId ;  /* 0x00000000000579c3 */ /* 0x002e620000008800 */
        /* <DEDUP_REMOVED lines=8> */
[----:B-1----:R2:W1:Y:S01]  /*0900*/  SYNCS.EXCH.64 URZ, [UR5+0xa0], UR10 ;  /* 0x0000a00a05ff75b2 */ /* 0x0024620008000100 */
[----:B------:R2:W1:Y:S02]  /*0910*/  SYNCS.EXCH.64 URZ, [UR5+0xa8], UR10 ;  /* 0x0000a80a05ff75b2 */ /* 0x0004640008000100 */
[----:B--2---:R-:W-:Y:S01]  /*0920*/  NOP ;  /* 0x0000000000007918 */ /* 0x004fe20000000000 */
.L_x_11:
[----:B------:R-:W2:Y:S01]  /*0930*/  SHFL.IDX PT, R2, R89, RZ, 0x1f ;  /* 0x00001fff59027589 */ /* 0x000ea200000e0000 */
[----:B------:R-:W-:Y:S01]  /*0940*/  NOP ;  /* 0x0000000000007918 */ /* 0x000fe20000000000 */
[----:B--2---:R-:W-:-:S13]  /*0950*/  ISETP.NE.AND P0, PT, R2, 0x4, PT ;  /* 0x000000040200780c */ /* 0x004fda0003f05270 */
[----:B------:R-:W-:Y:S05]  /*0960*/  @P0 BRA `(.L_x_12) ;  /* 0x0000000000440947 */ /* 0x000fea0003800000 */
[----:B-1----:R-:W1:Y:S01]  /*0970*/  S2UR UR5, SR_CgaCtaId ;  /* 0x00000000000579c3 */ /* 0x002e620000008800 */
[----:B------:R-:W-:Y:S01]  /*0980*/  UMOV UR9, 0x100 ;  /* 0x0000010000097882 */ /* 0x000fe20000000000 */
[----:B------:R-:W-:Y:S01]  /*0990*/  UMOV UR7, 0x400 ;  /* 0x0000040000077882 */ /* 0x000fe20000000000 */
[----:B------:R-:W-:Y:S01]  /*09a0*/  USEL UR9, UR9, 0xe0, UP2 ;  /* 0x000000e009097887 */ /* 0x000fe20009000000 */
[----:B------:R-:W-:Y:S01]  /*09b0*/  UMOV UR4, 0x1 ;  /* 0x0000000100047882 */ /* 0x000fe20000000000 */
[----:B------:R-:W-:Y:S01]  /*09c0*/  ELECT P0, URZ, PT ;  /* 0x0000000000ff782f */ /* 0x000fe20003800000 */
[----:B------:R-:W-:-:S04]  /*09d0*/  UIADD3 UR10, UPT, UPT, -UR4, 0x100000, URZ ;  /* 0x00100000040a7890 */ /* 0x000fc8000fffe1ff */
[----:B------:R-:W-:Y:S02]  /*09e0*/  USHF.L.U32 UR11, UR10, 0xb, URZ ;  /* 0x0000000b0a0b7899 */ /* 0x000fe400080006ff */
[----:B------:R-:W-:Y:S02]  /*09f0*/  USHF.L.U32 UR10, UR10, 0x1, URZ ;  /* 0x000000010a0a7899 */ /* 0x000fe400080006ff */
        /* <DEDUP_REMOVED lines=8> */
.L_x_12:
        /* <DEDUP_REMOVED lines=20> */
[----:B------:R2:W1:Y:S02]  /*0bc0*/  SYNCS.EXCH.64 URZ, [UR7+0xd8], UR4 ;  /* 0x0000d80407ff75b2 */ /* 0x0004640008000100 */
[----:B--2---:R-:W-:Y:S01]  /*0bd0*/  NOP ;  /* 0x0000000000007918 */ /* 0x004fe20000000000 */
.L_x_13:
[----:B-1----:R-:W1:Y:S01]  /*0be0*/  S2UR UR5, SR_CTAID.X ;  /* 0x00000000000579c3 */ /* 0x002e620000002500 */
[----:B------:R-:W-:-:S05]  /*0bf0*/  CS2R.32 R78, SR_CgaSize ;  /* 0x00000000004e7805 */ /* 0x000fca0000008a00 */
[----:B------:R-:W-:-:S05]  /*0c00*/  IMAD R78, R78, -0xa0, RZ ;  /* 0xffffff604e4e7824 */ /* 0x000fca00078e02ff */
[----:B------:R-:W-:-:S14]  /*0c10*/  R2UR UR9, R78 ;  /* 0x000000004e0972ca */ /* 0x000fdc00000e0000 */
[----:B------:R-:W2:Y:S01]  /*0c20*/  LDCU UR9, c[0x0][UR9+0x2b0] ;  /* 0x00005600090977ac */ /* 0x000ea20008000800 */
[----:B------:R-:W-:Y:S01]  /*0c30*/  NOP ;  /* 0x0000000000007918 */ /* 0x000fe20000000000 */
[----:B------:R-:W-:-:S05]  /*0c40*/  CS2R.32 R78, SR_CgaSize ;  /* 0x00000000004e7805 */ /* 0x000fca0000008a00 */
[----:B------:R-:W-:-:S05]  /*0c50*/  IMAD R78, R78, -0xa0, RZ ;  /* 0xffffff604e4e7824 */ /* 0x000fca00078e02ff */
[----:B------:R-:W-:-:S14]  /*0c60*/  R2UR UR7, R78 ;  /* 0x000000004e0772ca */ /* 0x000fdc00000e0000 */
[----:B------:R-:W3:Y:S01]  /*0c70*/  LDCU UR7, c[0x0][UR7+0x2b4] ;  /* 0x00005680070777ac */ /* 0x000ee20008000800 */
[----:B------:R-:W4:Y:S08]  /*0c80*/  S2UR UR4, SR_CTAID.Y ;  /* 0x00000000000479c3 */ /* 0x000f300000002600 */
[----:B------:R-:W3:Y:S01]  /*0c90*/  LDC R9, c[0x0][0xb24] ;  /* 0x0002c900ff097b82 */ /* 0x000ee20000000800 */
[----:B-1----:R-:W-:-:S02]  /*0ca0*/  I2FP.F32.U32 R5, UR5 ;  /* 0x0000000500057c45 */ /* 0x002fc40008201000 */
[----:B------:R-:W-:-:S05]  /*0cb0*/  CS2R.32 R3, SR_CgaSize ;  /* 0x0000000000037805 */ /* 0x000fca0000008a00 */
[----:B------:R-:W-:-:S06]  /*0cc0*/  IMAD R3, R3, -0xa0, RZ ;  /* 0xffffff6003037824 */ /* 0x000fcc00078e02ff */
[----:B------:R-:W1:Y:S01]  /*0cd0*/  LDC R3, c[0x0][R3+0x2a0] ;  /* 0x0000a80003037b82 */ /* 0x000e620000000800 */
[----:B------:R-:W-:Y:S01]  /*0ce0*/  MOV R19, UR5 ;  /* 0x0000000500137c02 */ /* 0x000fe20008000f00 */
[----:B--2---:R-:W-:Y:S01]  /*0cf0*/  FMUL R5, R5, UR9 ;  /* 0x0000000905057c20 */ /* 0x004fe20008400000 */
[----:B----4-:R-:W-:Y:S02]  /*0d00*/  I2FP.F32.U32 R4, UR4 ;  /* 0x0000000400047c45 */ /* 0x010fe40008201000 */
[----:B------:R-:W-:-:S05]  /*0d10*/  CS2R.32 R2, SR_CgaSize ;  /* 0x0000000000027805 */ /* 0x000fca0000008a00 */
[----:B------:R-:W-:-:S06]  /*0d20*/  IMAD R2, R2, -0xa0, RZ ;  /* 0xffffff6002027824 */ /* 0x000fcc00078e02ff */
[----:B------:R-:W2:Y:S01]  /*0d30*/  LDC R2, c[0x0][R2+0x2a4] ;  /* 0x0000a90002027b82 */ /* 0x000ea20000000800 */
[----:B------:R-:W4:Y:S01]  /*0d40*/  F2I.U32.TRUNC.NTZ R78, R5 ;  /* 0x00000005004e7305 */ /* 0x000f22000020f000 */
[----:B------:R-:W-:Y:S01]  /*0d50*/  MOV R16, UR4 ;  /* 0x0000000400107c02 */ /* 0x000fe20008000f00 */
[----:B---3--:R-:W-:-:S05]  /*0d60*/  FMUL R4, R4, UR7 ;  /* 0x0000000704047c20 */ /* 0x008fca0008400000 */
[----:B------:R-:W-:Y:S01]  /*0d70*/  BAR.SYNC.DEFER_BLOCKING 0x0 ;  /* 0x0000000000007b1d */ /* 0x000fe20000010000 */
[----:B------:R-:W-:-:S05]  /*0d80*/  ISETP.GE.AND P0, PT, R9, 0x1, PT ;  /* 0x000000010900780c */ /* 0x000fca0003f06270 */
[----:B------:R-:W3:Y:S02]  /*0d90*/  F2I.U32.TRUNC.NTZ R51, R4 ;  /* 0x0000000400337305 */ /* 0x000ee4000020f000 */
[----:B------:R-:W2:Y:S01]  /*0da0*/  S2UR UR57, SR_CTAID.Z ;  /* 0x00000000003979c3 */ /* 0x000ea20000002700 */
[----:B----4-:R-:W-:-:S05]  /*0db0*/  IADD3 R78, PT, PT, -R78, RZ, RZ ;  /* 0x000000ff4e4e7210 */ /* 0x010fca0007ffe1ff */
[----:B-1----:R-:W-:Y:S01]  /*0dc0*/  IMAD R78, R3, R78, UR5 ;  /* 0x00000005034e7e24 */ /* 0x002fe2000f8e024e */
[----:B---3--:R-:W-:-:S05]  /*0dd0*/  IADD3 R51, PT, PT, -R51, RZ, RZ ;  /* 0x000000ff33337210 */ /* 0x008fca0007ffe1ff */
[----:B--2---:R-:W-:Y:S01]  /*0de0*/  IMAD R51, R2, R51, UR4 ;  /* 0x0000000402337e24 */ /* 0x004fe2000f8e0233 */
[----:B------:R-:W-:Y:S06]  /*0df0*/  @!P0 BRA `(.L_x_14) ;  /* 0x0000000000b88947 */ /* 0x000fec0003800000 */
[----:B------:R-:W1:Y:S01]  /*0e00*/  LDC.64 R4, c[0x0][0xb18] ;  /* 0x0002c600ff047b82 */ /* 0x000e620000000a00 */
[----:B------:R-:W-:-:S07]  /*0e10*/  ISETP.NE.AND P0, PT, R9, 0x1, PT ;  /* 0x000000010900780c */ /* 0x000fce0003f05270 */
[----:B------:R-:W2:Y:S08]  /*0e20*/  LDC R10, c[0x0][0xb0c] ;  /* 0x0002c300ff0a7b82 */ /* 0x000eb00000000800 */
[----:B------:R-:W3:Y:S08]  /*0e30*/  LDC R11, c[0x0][0x370] ;  /* 0x0000dc00ff0b7b82 */ /* 0x000ef00000000800 */
[----:B------:R-:W4:Y:S01]  /*0e40*/  LDC R12, c[0x0][0x374] ;  /* 0x0000dd00ff0c7b82 */ /* 0x000f220000000800 */
[----:B-1----:R-:W-:-:S07]  /*0e50*/  ISETP.NE.AND P1, PT, R4, 0x1, PT ;  /* 0x000000010400780c */ /* 0x002fce0003f25270 */
[----:B------:R-:W3:Y:S01]  /*0e60*/  LDC.64 R6, c[0x0][0xb10] ;  /* 0x0002c400ff067b82 */ /* 0x000ee20000000a00 */
[----:B--2---:R-:W-:-:S07]  /*0e70*/  ISETP.NE.AND P2, PT, R10, 0x1, PT ;  /* 0x000000010a00780c */ /* 0x004fce0003f45270 */
[----:B------:R-:W1:Y:S08]  /*0e80*/  LDC R8, c[0x0][0xb20] ;  /* 0x0002c800ff087b82 */ /* 0x000e700000000800 */
[----:B------:R-:W2:Y:S01]  /*0e90*/  LDC.64 R2, c[0x0][0xb28] ;  /* 0x0002ca00ff027b82 */ /* 0x000ea20000000a00 */
[----:B----4-:R-:W-:-:S04]  /*0ea0*/  IMAD.HI.U32 R13, R12, R5, RZ ;  /* 0x000000050c0d7227 */ /* 0x010fc800078e00ff */
[----:B------:R-:W-:-:S04]  /*0eb0*/  IMAD.HI.U32 R5, R16, R5, RZ ;  /* 0x0000000510057227 */ /* 0x000fc800078e00ff */
[----:B---3--:R-:W-:-:S04]  /*0ec0*/  IMAD.HI.U32 R14, R11, R6, RZ ;  /* 0x000000060b0e7227 */ /* 0x008fc800078e00ff */
[C---:B------:R-:W-:Y:S01]  /*0ed0*/  IMAD.HI.U32 R18, R19.reuse, R6, RZ ;  /* 0x0000000613127227 */ /* 0x040fe200078e00ff */
[-C--:B------:R-:W-:Y:S02]  /*0ee0*/  @P2 SHF.R.U32.HI R11, RZ, R7.reuse, R14 ;  /* 0x00000007ff0b2219 */ /* 0x080fe4000001160e */
[-C--:B-1----:R-:W-:Y:S02]  /*0ef0*/  @P1 SHF.R.U32.HI R12, RZ, R8.reuse, R13 ;  /* 0x00000008ff0c1219 */ /* 0x082fe4000001160d */
[----:B------:R-:W-:Y:S02]  /*0f00*/  SHF.R.U32.HI R5, RZ, R8, R5 ;  /* 0x00000008ff057219 */ /* 0x000fe40000011605 */
[----:B------:R-:W-:Y:S02]  /*0f10*/  SHF.R.U32.HI R18, RZ, R7, R18 ;  /* 0x00000007ff127219 */ /* 0x000fe40000011612 */
[----:B------:R-:W-:Y:S01]  /*0f20*/  SEL R5, R16, R5, !P1 ;  /* 0x0000000510057207 */ /* 0x000fe20004800000 */
[----:B--2---:R-:W-:Y:S01]  /*0f30*/  IMAD.HI.U32 R14, R12, R2, RZ ;  /* 0x000000020c0e7227 */ /* 0x004fe200078e00ff */
[----:B------:R-:W-:-:S02]  /*0f40*/  SEL R7, R19, R18, !P2 ;  /* 0x0000001213077207 */ /* 0x000fc40005000000 */
[----:B------:R-:W-:Y:S01]  /*0f50*/  IADD3 R13, PT, PT, -R5, RZ, RZ ;  /* 0x000000ff050d7210 */ /* 0x000fe20007ffe1ff */
[----:B------:R-:W-:Y:S01]  /*0f60*/  IMAD.HI.U32 R6, R11, R2, RZ ;  /* 0x000000020b067227 */ /* 0x000fe200078e00ff */
[----:B------:R-:W-:-:S03]  /*0f70*/  @P0 SHF.R.U32.HI R12, RZ, R3, R14 ;  /* 0x00000003ff0c0219 */ /* 0x000fc6000001160e */
[----:B------:R-:W-:Y:S01]  /*0f80*/  IMAD R13, R4, R13, R16 ;  /* 0x0000000d040d7224 */ /* 0x000fe200078e0210 */
[----:B------:R-:W-:Y:S01]  /*0f90*/  @P0 SHF.R.U32.HI R11, RZ, R3, R6 ;  /* 0x00000003ff0b0219 */ /* 0x000fe20000011606 */
[----:B------:R-:W-:-:S04]  /*0fa0*/  IMAD R12, R12, R9, RZ ;  /* 0x000000090c0c7224 */ /* 0x000fc800078e02ff */
[----:B------:R-:W-:Y:S01]  /*0fb0*/  IMAD R6, R11, R9, RZ ;  /* 0x000000090b067224 */ /* 0x000fe200078e02ff */
[----:B------:R-:W-:-:S04]  /*0fc0*/  ISETP.GE.AND P1, PT, R5, R12, PT ;  /* 0x0000000c0500720c */ /* 0x000fc80003f26270 */
[----:B------:R-:W-:Y:S01]  /*0fd0*/  ISETP.GE.OR P1, PT, R7, R6, P1 ;  /* 0x000000060700720c */ /* 0x000fe20000f26670 */
[----:B------:R-:W-:-:S05]  /*0fe0*/  IMAD.HI.U32 R6, R5, R2, RZ ;  /* 0x0000000205067227 */ /* 0x000fca00078e00ff */
[----:B------:R-:W-:-:S04]  /*0ff0*/  SHF.R.U32.HI R6, RZ, R3, R6 ;  /* 0x00000003ff067219 */ /* 0x000fc80000011606 */
[----:B------:R-:W-:-:S03]  /*1000*/  SEL R6, R5, R6, !P0 ;  /* 0x0000000605067207 */ /* 0x000fc60004000000 */
[----:B------:R-:W-:Y:S01]  /*1010*/  @!P1 IMAD.HI.U32 R8, R7, R2, RZ ;  /* 0x0000000207089227 */ /* 0x000fe200078e00ff */
[----:B------:R-:W-:-:S04]  /*1020*/  IADD3 R2, PT, PT, -R6, RZ, RZ ;  /* 0x000000ff06027210 */ /* 0x000fc80007ffe1ff */
[----:B------:R-:W-:Y:S01]  /*1030*/  @!P1 SHF.R.U32.HI R8, RZ, R3, R8 ;  /* 0x00000003ff089219 */ /* 0x000fe20000011608 */
[----:B------:R-:W-:-:S03]  /*1040*/  IMAD R2, R9, R2, R5 ;  /* 0x0000000209027224 */ /* 0x000fc600078e0205 */
[----:B------:R-:W-:-:S05]  /*1050*/  @!P1 SEL R3, R7, R8, !P0 ;  /* 0x0000000807039207 */ /* 0x000fca0004000000 */
[--C-:B------:R-:W-:Y:S02]  /*1060*/  @!P1 IMAD.IADD R6, R6, 0x1, -R3.reuse ;  /* 0x0000000106069824 */ /* 0x100fe400078e0a03 */
[----:B------:R-:W-:Y:S01]  /*1070*/  @!P1 IMAD R3, R2, R11, R3 ;  /* 0x0000000b02039224 */ /* 0x000fe200078e0203 */
[----:B------:R-:W-:Y:S01]  /*1080*/  IADD3 R2, PT, PT, -R7, RZ, RZ ;  /* 0x000000ff07027210 */ /* 0x000fe20007ffe1ff */
[----:B------:R-:W-:Y:S02]  /*1090*/  @!P1 IMAD R5, R6, R9, R7 ;  /* 0x0000000906059224 */ /* 0x000fe400078e0207 */
[----:B------:R-:W-:Y:S02]  /*10a0*/  @!P1 IMAD.MOV.U32 R7, RZ, RZ, R3 ;  /* 0x000000ffff079224 */ /* 0x000fe400078e0003 */
[----:B------:R-:W-:Y:S02]  /*10b0*/  IMAD R2, R10, R2, R19 ;  /* 0x000000020a027224 */ /* 0x000fe400078e0213 */
[----:B------:R-:W-:-:S02]  /*10c0*/  IMAD R16, R5, R4, R13 ;  /* 0x0000000405107224 */ /* 0x000fc400078e020d */
[----:B------:R-:W-:Y:S02]  /*10d0*/  IMAD R19, R7, R10, R2 ;  /* 0x0000000a07137224 */ /* 0x000fe400078e0202 */
.L_x_14:
[----:B------:R-:W1:Y:S01]  /*10e0*/  LDCU UR4, c[0x0][0xb30] ;  /* 0x00016600ff0477ac */ /* 0x000e620008000800 */
[----:B------:R-:W2:Y:S08]  /*10f0*/  S2UR UR45, SR_CgaCtaId ;  /* 0x00000000002d79c3 */ /* 0x000eb00000008800 */
[----:B------:R-:W3:Y:S01]  /*1100*/  LDC R26, c[0x0][0xb24] ;  /* 0x0002c900ff1a7b82 */ /* 0x000ee20000000800 */
[----:B-1----:R-:W-:-:S09]  /*1110*/  UISETP.NE.AND UP1, UPT, UR4, 0x1, UPT ;  /* 0x000000010400788c */ /* 0x002fd2000bf25270 */
[----:B--2---:R-:W-:Y:S05]  /*1120*/  BRA.U UP1, `(.L_x_15) ;  /* 0x0000000101407547 */ /* 0x004fea000b800000 */
[----:B------:R-:W1:Y:S08]  /*1130*/  LDC.64 R4, c[0x0][0xb10] ;  /* 0x0002c400ff047b82 */ /* 0x000e700000000a00 */
[----:B------:R-:W2:Y:S08]  /*1140*/  LDC.64 R2, c[0x0][0xb18] ;  /* 0x0002c600ff027b82 */ /* 0x000eb00000000a00 */
[----:B------:R-:W4:Y:S08]  /*1150*/  LDC R6, c[0x0][0xb20] ;  /* 0x0002c800ff067b82 */ /* 0x000f300000000800 */
[----:B------:R-:W3:Y:S01]  /*1160*/  LDC R8, c[0x0][0xb0c] ;  /* 0x0002c300ff087b82 */ /* 0x000ee20000000800 */
[----:B-1----:R-:W-:-:S05]  /*1170*/  IMAD.HI.U32 R4, R19, R4, RZ ;  /* 0x0000000413047227 */ /* 0x002fca00078e00ff */
[----:B------:R-:W-:Y:S01]  /*1180*/  SHF.R.U32.HI R4, RZ, R5, R4 ;  /* 0x00000005ff047219 */ /* 0x000fe20000011604 */
[----:B--2---:R-:W-:Y:S01]  /*1190*/  IMAD.HI.U32 R3, R16, R3, RZ ;  /* 0x0000000310037227 */ /* 0x004fe200078e00ff */
[----:B------:R-:W-:-:S04]  /*11a0*/  ISETP.NE.AND P0, PT, R2, 0x1, PT ;  /* 0x000000010200780c */ /* 0x000fc80003f05270 */
[----:B----4-:R-:W-:-:S04]  /*11b0*/  SHF.R.U32.HI R3, RZ, R6, R3 ;  /* 0x00000006ff037219 */ /* 0x010fc80000011603 */
[----:B------:R-:W-:Y:S02]  /*11c0*/  SEL R3, R16, R3, !P0 ;  /* 0x0000000310037207 */ /* 0x000fe40004000000 */
[----:B---3--:R-:W-:-:S04]  /*11d0*/  ISETP.NE.AND P1, PT, R8, 0x1, PT ;  /* 0x000000010800780c */ /* 0x008fc80003f25270 */
[----:B------:R-:W-:-:S05]  /*11e0*/  SEL R4, R19, R4, !P1 ;  /* 0x0000000413047207 */ /* 0x000fca0004800000 */
[----:B------:R-:W-:Y:S02]  /*11f0*/  IMAD.IADD R5, R3, 0x1, -R4 ;  /* 0x0000000103057824 */ /* 0x000fe400078e0a04 */
[----:B------:R-:W-:Y:S02]  /*1200*/  IMAD.IADD R3, R4, 0x1, -R3 ;  /* 0x0000000104037824 */ /* 0x000fe400078e0a03 */
[----:B------:R-:W-:Y:S02]  /*1210*/  IMAD R19, R5, R8, R19 ;  /* 0x0000000805137224 */ /* 0x000fe400078e0213 */
[----:B------:R-:W-:-:S07]  /*1220*/  IMAD R16, R3, R2, R16 ;  /* 0x0000000203107224 */ /* 0x000fce00078e0210 */
.L_x_15:
[----:B------:R-:W-:Y:S01]  /*1230*/  BAR.SYNC.DEFER_BLOCKING 0x0 ;  /* 0x0000000000007b1d */ /* 0x000fe20000010000 */
[----:B------:R-:W-:Y:S01]  /*1240*/  UISETP.NE.AND UP1, UPT, UR8, 0x2, UPT ;  /* 0x000000020800788c */ /* 0x000fe2000bf25270 */
[----:B------:R-:W-:Y:S02]  /*1250*/  ISETP.NE.OR P5, PT, R0, 0x2, !P5 ;  /* 0x000000020000780c */ /* 0x000fe40006fa5670 */
[----:B------:R-:W-:-:S06]  /*1260*/  LOP3.LUT R2, R87, 0x1f, RZ, 0xc0, !PT ;  /* 0x0000001f57027812 */ /* 0x000fcc00078ec0ff */
[----:B------:R-:W-:Y:S05]  /*1270*/  BRA.U UP1, `(.L_x_16) ;  /* 0x00000019019c7547 */ /* 0x000fea000b800000 */
[----:B------:R-:W1:Y:S01]  /*1280*/  LDCU UR6, c[0x0][0x388] ;  /* 0x00007100ff0677ac */ /* 0x000e620008000800 */
[----:B------:R-:W2:Y:S01]  /*1290*/  LDC R11, c[0x0][0x370] ;  /* 0x0000dc00ff0b7b82 */ /* 0x000ea20000000800 */
[----:B------:R-:W-:Y:S01]  /*12a0*/  PLOP3.LUT P0, PT, PT, PT, UP2, 0x80, 0x8 ;  /* 0x000000000008781c */ /* 0x000fe20003f0f028 */
[----:B------:R-:W-:Y:S01]  /*12b0*/  IMAD.MOV.U32 R12, RZ, RZ, RZ ;  /* 0x000000ffff0c7224 */ /* 0x000fe200078e00ff */
[----:B------:R-:W4:Y:S01]  /*12c0*/  LDCU UR4, c[0x0][0x38c] ;  /* 0x00007180ff0477ac */ /* 0x000f220008000800 */
[----:B------:R-:W-:Y:S02]  /*12d0*/  ISETP.EQ.OR P4, PT, R2, RZ, P5 ;  /* 0x000000ff0200720c */ /* 0x000fe40002f82670 */
[----:B------:R-:W-:Y:S01]  /*12e0*/  PLOP3.LUT P0, PT, P0, PT, PT, 0x8, 0x80 ;  /* 0x000000000080781c */ /* 0x000fe2000070e170 */
[----:B------:R-:W3:Y:S01]  /*12f0*/  LDCU UR47, c[0x0][0x390] ;  /* 0x00007200ff2f77ac */ /* 0x000ee20008000800 */
[----:B------:R-:W2:Y:S01]  /*1300*/  LDC R0, c[0x0][0x374] ;  /* 0x0000dd00ff007b82 */ /* 0x000ea20000000800 */
[----:B------:R-:W2:Y:S01]  /*1310*/  LDCU.64 UR54, c[0x0][0x348] ;  /* 0x00006900ff3677ac */ /* 0x000ea20008000a00 */
[----:B------:R-:W-:Y:S01]  /*1320*/  UMOV UR39, 0x1 ;  /* 0x0000000100277882 */ /* 0x000fe20000000000 */
[----:B------:R-:W-:Y:S01]  /*1330*/  UMOV UR38, URZ ;  /* 0x000000ff00267c82 */ /* 0x000fe20008000000 */
[----:B-1----:R-:W-:Y:S01]  /*1340*/  UIADD3 UR6, UPT, UPT, UR6, 0x1f, URZ ;  /* 0x0000001f06067890 */ /* 0x002fe2000fffe0ff */
[----:B------:R-:W-:Y:S01]  /*1350*/  UMOV UR44, URZ ;  /* 0x000000ff002c7c82 */ /* 0x000fe20008000000 */
[----:B------:R-:W-:-:S02]  /*1360*/  UMOV UR31, URZ ;  /* 0x000000ff001f7c82 */ /* 0x000fc40008000000 */
[----:B------:R-:W-:-:S04]  /*1370*/  USHF.R.S32.HI UR5, URZ, 0x1f, UR6 ;  /* 0x0000001fff057899 */ /* 0x000fc80008011406 */
[----:B------:R-:W-:-:S04]  /*1380*/  ULEA.HI UR5, UR5, UR6, URZ, 0x5 ;  /* 0x0000000605057291 */ /* 0x000fc8000f8f28ff */
[----:B------:R-:W-:-:S04]  /*1390*/  USHF.R.S32.HI UR5, URZ, 0x5, UR5 ;  /* 0x00000005ff057899 */ /* 0x000fc80008011405 */
[----:B----4-:R-:W-:-:S04]  /*13a0*/  UIMAD UR4, UR5, UR4, URZ ;  /* 0x00000004050472a4 */ /* 0x010fc8000f8e02ff */
[----:B---3--:R-:W-:-:S04]  /*13b0*/  UIMAD UR47, UR4, UR47, URZ ;  /* 0x0000002f042f72a4 */ /* 0x008fc8000f8e02ff */
[----:B------:R-:W-:Y:S02]  /*13c0*/  UISETP.NE.AND UP1, UPT, UR47, URZ, UPT ;  /* 0x000000ff2f00728c */ /* 0x000fe4000bf25270 */
[----:B------:R-:W-:-:S04]  /*13d0*/  UISETP.LT.U32.AND UP0, UPT, UR47, 0x6, UPT ;  /* 0x000000062f00788c */ /* 0x000fc8000bf01070 */
[----:B------:R-:W-:-:S04]  /*13e0*/  USEL UR46, UR47, 0x6, UP0 ;  /* 0x000000062f2e7887 */ /* 0x000fc80008000000 */
[----:B------:R-:W-:Y:S02]  /*13f0*/  UIADD3 UR23, UPT, UPT, UR46, -0x1, URZ ;  /* 0xffffffff2e177890 */ /* 0x000fe4000fffe0ff */
[----:B------:R-:W-:Y:S02]  /*1400*/  @!UP1 UIADD3 UR23, UPT, UPT, UR46, URZ, URZ ;  /* 0x000000ff2e179290 */ /* 0x000fe4000fffe0ff */
[----:B------:R-:W-:Y:S02]  /*1410*/  UIADD3 UR46, UPT, UPT, UR47, -UR46, URZ ;  /* 0x8000002e2f2e7290 */ /* 0x000fe4000fffe0ff */
[----:B--2---:R-:W-:-:S12]  /*1420*/  UIADD3 UR23, UPT, UPT, UR23, 0x1, URZ ;  /* 0x0000000117177890 */ /* 0x004fd8000fffe0ff */
.L_x_32:
[----:B------:R-:W1:Y:S01]  /*1430*/  S2UR UR22, SR_CgaCtaId ;  /* 0x00000000001679c3 */ /* 0x000e620000008800 */
[----:B------:R-:W-:Y:S01]  /*1440*/  UMOV UR4, 0x400 ;  /* 0x0000040000047882 */ /* 0x000fe20000000000 */
[----:B------:R-:W-:Y:S01]  /*1450*/  IMAD.U32 R2, RZ, RZ, UR39 ;  /* 0x00000027ff027e24 */ /* 0x000fe2000f8e00ff */
[----:B------:R-:W-:Y:S01]  /*1460*/  UISETP.NE.AND UP0, UPT, UR47, URZ, UPT ;  /* 0x000000ff2f00728c */ /* 0x000fe2000bf05270 */
[----:B------:R-:W-:Y:S01]  /*1470*/  R2UR UR50, R16 ;  /* 0x00000000103272ca */ /* 0x000fe200000e0000 */
[----:B------:R-:W-:Y:S01]  /*1480*/  IMAD.SHL.U32 R19, R19, 0x80, RZ ;  /* 0x0000008013137824 */ /* 0x000fe200078e00ff */
[----:B------:R-:W-:Y:S01]  /*1490*/  UMOV UR30, URZ ;  /* 0x000000ff001e7c82 */ /* 0x000fe20008000000 */
[----:B------:R-:W-:Y:S01]  /*14a0*/  SHF.L.U32 R2, R2, 0x1f, RZ ;  /* 0x0000001f02027819 */ /* 0x000fe200000006ff */
[----:B------:R-:W-:Y:S01]  /*14b0*/  UMOV UR53, URZ ;  /* 0x000000ff00357c82 */ /* 0x000fe20008000000 */
[----:B------:R-:W-:-:S08]  /*14c0*/  UMOV UR52, URZ ;  /* 0x000000ff00347c82 */ /* 0x000fd00008000000 */
[----:B------:R-:W-:Y:S02]  /*14d0*/  USHF.L.U32 UR50, UR50, 0x7, URZ ;  /* 0x0000000732327899 */ /* 0x000fe400080006ff */
[----:B-1----:R-:W-:-:S04]  /*14e0*/  ULEA UR22, UR22, UR4, 0x18 ;  /* 0x0000000416167291 */ /* 0x002fc8000f8ec0ff */
[----:B------:R-:W-:-:S09]  /*14f0*/  ULEA UR4, UR38, UR22, 0x3 ;  /* 0x0000001626047291 */ /* 0x000fd2000f8e18ff */
[----:B--2---:R1:W2:Y:S01]  /*1500*/  SYNCS.PHASECHK.TRANS64.TRYWAIT P2, [UR4+0x30], R2 ;  /* 0x00003002ff0075a7 */ /* 0x0042a20008041104 */
[----:B---3--:R-:W-:Y:S05]  /*1510*/  BRA.U !UP0, `(.L_x_17) ;  /* 0x0000000508bc7547 */ /* 0x008fea000b800000 */
[----:B------:R-:W3:Y:S01]  /*1520*/  LDC.64 R8, c[0x0][0x480] ;  /* 0x00012000ff087b82 */ /* 0x000ee20000000a00 */
[----:B------:R-:W-:Y:S01]  /*1530*/  UIADD3 UR31, UPT, UPT, UR23, UR44, URZ ;  /* 0x0000002c171f7290 */ /* 0x000fe2000fffe0ff */
[----:B------:R-:W4:Y:S01]  /*1540*/  LDCU UR40, c[0x0][0x390] ;  /* 0x00007200ff2877ac */ /* 0x000f220008000800 */
[----:B------:R-:W2:Y:S05]  /*1550*/  LDCU UR41, c[0x0][0x38c] ;  /* 0x00007180ff2977ac */ /* 0x000eaa0008000800 */
[----:B------:R-:W4:Y:S01]  /*1560*/  LDC.64 R6, c[0x0][0x488] ;  /* 0x00012200ff067b82 */ /* 0x000f220000000a00 */
[----:B------:R-:W2:Y:S01]  /*1570*/  LDCU.64 UR14, c[0x0][0x4b8] ;  /* 0x00009700ff0e77ac */ /* 0x000ea20008000a00 */
[----:B------:R-:W-:-:S06]  /*1580*/  UIADD3 UR26, UPT, UPT, UR50, 0x20, URZ ;  /* 0x00000020321a7890 */ /* 0x000fcc000fffe0ff */
[----:B-1----:R-:W1:Y:S01]  /*1590*/  LDC.64 R2, c[0x0][0x490] ;  /* 0x00012400ff027b82 */ /* 0x002e620000000a00 */
[----:B------:R-:W-:Y:S02]  /*15a0*/  UIADD3 UR18, UPT, UPT, UR50, 0x40, URZ ;  /* 0x0000004032127890 */ /* 0x000fe4000fffe0ff */
[----:B------:R-:W-:Y:S01]  /*15b0*/  UIADD3 UR10, UPT, UPT, UR50, 0x60, URZ ;  /* 0x00000060320a7890 */ /* 0x000fe2000fffe0ff */
[----:B------:R-:W-:Y:S01]  /*15c0*/  UMOV UR30, URZ ;  /* 0x000000ff001e7c82 */ /* 0x000fe20008000000 */
[----:B------:R-:W-:Y:S01]  /*15d0*/  UMOV UR32, UR38 ;  /* 0x0000002600207c82 */ /* 0x000fe20008000000 */
[----:B------:R-:W-:Y:S01]  /*15e0*/  UMOV UR52, URZ ;  /* 0x000000ff00347c82 */ /* 0x000fe20008000000 */
[----:B---3--:R-:W-:Y:S01]  /*15f0*/  IMAD.HI.U32 R9, R19, R9, RZ ;  /* 0x0000000913097227 */ /* 0x008fe200078e00ff */
[----:B------:R-:W-:Y:S01]  /*1600*/  ISETP.NE.AND P1, PT, R8, 0x1, PT ;  /* 0x000000010800780c */ /* 0x000fe20003f25270 */
[----:B------:R-:W3:Y:S01]  /*1610*/  LDC.64 R4, c[0x0][0x4b0] ;  /* 0x00012c00ff047b82 */ /* 0x000ee20000000a00 */
[----:B------:R-:W-:-:S02]  /*1620*/  UMOV UR53, URZ ;  /* 0x000000ff00357c82 */ /* 0x000fc40008000000 */
[----:B----4-:R-:W-:-:S04]  /*1630*/  SHF.R.U32.HI R6, RZ, R6, R9 ;  /* 0x00000006ff067219 */ /* 0x010fc80000011609 */
[----:B------:R-:W-:Y:S02]  /*1640*/  SEL R6, R19, R6, !P1 ;  /* 0x0000000613067207 */ /* 0x000fe40004800000 */
[----:B------:R-:W-:Y:S02]  /*1650*/  ISETP.NE.AND P1, PT, R7, 0x1, PT ;  /* 0x000000010700780c */ /* 0x000fe40003f25270 */
[C---:B------:R-:W-:Y:S01]  /*1660*/  R2UR UR4, R6.reuse ;  /* 0x00000000060472ca */ /* 0x040fe200000e0000 */
[----:B-1----:R-:W-:-:S04]  /*1670*/  IMAD.HI.U32 R2, R6, R2, RZ ;  /* 0x0000000206027227 */ /* 0x002fc800078e00ff */
[----:B------:R-:W-:Y:S01]  /*1680*/  IMAD.MOV R14, RZ, RZ, -R6 ;  /* 0x000000ffff0e7224 */ /* 0x000fe200078e0a06 */
[----:B------:R-:W-:-:S03]  /*1690*/  SHF.R.U32.HI R2, RZ, R3, R2 ;  /* 0x00000003ff027219 */ /* 0x000fc60000011602 */
[----:B------:R-:W-:Y:S01]  /*16a0*/  IMAD R14, R8, R14, R19 ;  /* 0x0000000e080e7224 */ /* 0x000fe200078e0213 */
[----:B------:R-:W-:Y:S01]  /*16b0*/  R2UR UR37, R2 ;  /* 0x00000000022572ca */ /* 0x000fe200000e0000 */
[----:B------:R-:W-:Y:S01]  /*16c0*/  VOTEU.ANY UP0, P1 ;  /* 0x0000000000ff7886 */ /* 0x000fe20000800100 */
[----:B------:R-:W1:Y:S01]  /*16d0*/  LDC.64 R2, c[0x0][0x4d0] ;  /* 0x00013400ff027b82 */ /* 0x000e620000000a00 */
[----:B---3--:R-:W-:Y:S02]  /*16e0*/  R2UR UR8, R4 ;  /* 0x00000000040872ca */ /* 0x008fe400000e0000 */
[----:B------:R-:W-:Y:S02]  /*16f0*/  R2UR UR9, R14 ;  /* 0x000000000e0972ca */ /* 0x000fe400000e0000 */
[----:B------:R-:W-:-:S06]  /*1700*/  R2UR UR6, R5 ;  /* 0x00000000050672ca */ /* 0x000fcc00000e0000 */
[----:B------:R-:W-:Y:S01]  /*1710*/  USEL UR37, UR4, UR37, !UP0 ;  /* 0x0000002504257287 */ /* 0x000fe2000c000000 */
[----:B------:R-:W3:Y:S05]  /*1720*/  LDCU.64 UR4, c[0x0][0x4d8] ;  /* 0x00009b00ff0477ac */ /* 0x000eea0008000a00 */
[----:B------:R-:W-:-:S04]  /*1730*/  IMAD R9, RZ, RZ, -UR37 ;  /* 0x80000025ff097e24 */ /* 0x000fc8000f8e02ff */
[----:B------:R-:W-:Y:S01]  /*1740*/  IMAD R9, R7, R9, R6 ;  /* 0x0000000907097224 */ /* 0x000fe200078e0206 */
[----:B-1----:R-:W-:-:S04]  /*1750*/  R2UR UR35, R2 ;  /* 0x00000000022372ca */ /* 0x002fc800000e0000 */
[----:B------:R-:W-:Y:S02]  /*1760*/  R2UR UR7, R9 ;  /* 0x00000000090772ca */ /* 0x000fe400000e0000 */
[----:B------:R-:W-:-:S07]  /*1770*/  R2UR UR36, R3 ;  /* 0x00000000032472ca */ /* 0x000fce00000e0000 */
[----:B------:R-:W-:-:S06]  /*1780*/  UIMAD UR35, UR9, UR8, UR35 ;  /* 0x00000008092372a4 */ /* 0x000fcc000f8e0223 */
[----:B--23--:R-:W-:-:S12]  /*1790*/  UIMAD UR36, UR7, UR6, UR36 ;  /* 0x00000006072472a4 */ /* 0x00cfd8000f8e0224 */
.L_x_22:
[----:B------:R-:W-:Y:S01]  /*17a0*/  @!P5 MOV R3, 0x8000 ;  /* 0x000080000003d802 */ /* 0x000fe20000000f00 */
[----:B------:R-:W-:Y:S01]  /*17b0*/  ULEA UR33, UR32, UR22, 0x3 ;  /* 0x0000001620217291 */ /* 0x000fe2000f8e18ff */
[----:B----4-:R-:W-:Y:S11]  /*17c0*/  @P2 BRA `(.L_x_18) ;  /* 0x0000000000102947 */ /* 0x010ff60003800000 */
[----:B------:R-:W-:Y:S04]  /*17d0*/  MOV R2, UR39 ;  /* 0x0000002700027c02 */ /* 0x000fe80008000f00 */
[----:B------:R-:W-:Y:S04]  /*17e0*/  SHF.L.U32 R5, R2, 0x1f, RZ ;  /* 0x0000001f02057819 */ /* 0x000fe800000006ff */
[----:B------:R-:W1:Y:S02]  /*17f0*/  SYNCS.PHASECHK.TRANS64.TRYWAIT P1, [UR33+0x30], R5 ;  /* 0x00003005ff0075a7 */ /* 0x000e640008021121 */
[----:B-1----:R-:W-:Y:S05]  /*1800*/  @!P1 BRA `(.L_x_19) ;  /* 0x0000009c00089947 */ /* 0x002fea0003800000 */
.L_x_18:
[----:B------:R2:W-:Y:S01]  /*1810*/  @!P5 SYNCS.ARRIVE.TRANS64 RZ, [UR33], R3 ;  /* 0x00000003ffffd9a7 */ /* 0x0005e20008000021 */
[----:B------:R-:W-:Y:S04]  /*1820*/  BSSY.RECONVERGENT B0, `(.L_x_20) ;  /* 0x0000003000007945 */ /* 0x000fe80003800200 */
[----:B------:R-:W-:Y:S05]  /*1830*/  @P4 BRA `(.L_x_21) ;  /* 0x0000000000044947 */ /* 0x000fea0003800000 */
[----:B------:R-:W-:Y:S05]  /*1840*/  BPT.TRAP 0x1 ;  /* 0x000000040000795c */ /* 0x000fea0000300000 */
.L_x_21:
[----:B------:R-:W-:Y:S05]  /*1850*/  BSYNC.RECONVERGENT B0 ;  /* 0x0000000000007941 */ /* 0x000fea0003800200 */
.L_x_20:
[----:B------:R-:W-:Y:S02]  /*1860*/  UIADD3 UR38, UPT, UPT, UR32, 0x1, URZ ;  /* 0x0000000120267890 */ /* 0x000fe4000fffe0ff */
[----:B------:R-:W-:Y:S02]  /*1870*/  UIMAD UR7, UR52, UR14, UR4 ;  /* 0x0000000e340772a4 */ /* 0x000fe4000f8e0204 */
[----:B------:R-:W-:Y:S02]  /*1880*/  UISETP.NE.AND UP0, UPT, UR38, 0x6, UPT ;  /* 0x000000062600788c */ /* 0x000fe4000bf05270 */
[----:B------:R-:W-:Y:S02]  /*1890*/  UIMAD UR6, UR53, UR15, UR5 ;  /* 0x0000000f350672a4 */ /* 0x000fe4000f8e0205 */
[----:B------:R-:W-:Y:S02]  /*18a0*/  USEL UR8, URZ, 0x1, UP0 ;  /* 0x00000001ff087887 */ /* 0x000fe40008000000 */
[----:B------:R-:W-:Y:S02]  /*18b0*/  USEL UR38, UR38, URZ, UP0 ;  /* 0x000000ff26267287 */ /* 0x000fe40008000000 */
[----:B------:R-:W-:Y:S02]  /*18c0*/  ULOP3.LUT UR39, UR39, UR8, URZ, 0x3c, !UPT ;  /* 0x0000000827277292 */ /* 0x000fe4000f8e3cff */
[----:B------:R-:W-:Y:S02]  /*18d0*/  ULEA UR8, UR38, UR22, 0x3 ;  /* 0x0000001626087291 */ /* 0x000fe4000f8e18ff */
[----:B------:R-:W-:Y:S02]  /*18e0*/  UIADD3 UR60, UP1, UPT, UR54, 0x80, URZ ;  /* 0x00000080363c7890 */ /* 0x000fe4000ff3e0ff */
[----:B------:R-:W-:Y:S01]  /*18f0*/  UPRMT UR45, UR7, 0x40, UR6 ;  /* 0x00000040072d7896 */ /* 0x000fe20008000006 */
[----:B-1----:R-:W-:Y:S01]  /*1900*/  MOV R2, UR39 ;  /* 0x0000002700027c02 */ /* 0x002fe20008000f00 */
[----:B------:R-:W-:Y:S02]  /*1910*/  USHF.L.U32 UR34, UR30, 0x5, URZ ;  /* 0x000000051e227899 */ /* 0x000fe400080006ff */
[----:B------:R-:W-:Y:S01]  /*1920*/  UIADD3.X UR61, UPT, UPT, URZ, UR55, URZ, UP1, !UPT ;  /* 0x00000037ff3d7290 */ /* 0x000fe20008ffe4ff */
[----:B--2---:R-:W-:Y:S01]  /*1930*/  SHF.L.U32 R3, R2, 0x1f, RZ ;  /* 0x0000001f02037819 */ /* 0x004fe200000006ff */
[----:B------:R-:W-:Y:S02]  /*1940*/  UPRMT UR62, UR45, 0x5410, URZ ;  /* 0x000054102d3e7896 */ /* 0x000fe400080000ff */
[----:B------:R-:W-:Y:S01]  /*1950*/  UIADD3 UR58, UP0, UPT, UR54, 0x180, URZ ;  /* 0x00000180363a7890 */ /* 0x000fe2000ff1e0ff */
[----:B------:R3:W4:Y:S01]  /*1960*/  SYNCS.PHASECHK.TRANS64.TRYWAIT P2, [UR8+0x30], R3 ;  /* 0x00003003ff0075a7 */ /* 0x0007220008041108 */
[----:B------:R-:W-:Y:S02]  /*1970*/  ULEA UR8, UR32, UR22, 0xe ;  /* 0x0000001620087291 */ /* 0x000fe4000f8e70ff */
[----:B------:R-:W-:Y:S02]  /*1980*/  UIADD3.X UR59, UPT, UPT, URZ, UR55, URZ, UP0, !UPT ;  /* 0x00000037ff3b7290 */ /* 0x000fe400087fe4ff */
[----:B------:R-:W-:Y:S02]  /*1990*/  UIADD3 UR32, UPT, UPT, UR8, 0x8400, URZ ;  /* 0x0000840008207890 */ /* 0x000fe4000fffe0ff */
[----:B------:R-:W-:Y:S02]  /*19a0*/  UIADD3 UR48, UPT, UPT, UR8, 0x20400, URZ ;  /* 0x0002040008307890 */ /* 0x000fe4000fffe0ff */
[----:B------:R-:W-:Y:S02]  /*19b0*/  UIADD3 UR24, UPT, UPT, UR8, 0x21400, URZ ;  /* 0x0002140008187890 */ /* 0x000fe4000fffe0ff */
[----:B------:R-:W-:Y:S02]  /*19c0*/  UIADD3 UR43, UPT, UPT, UR52, 0x1, URZ ;  /* 0x00000001342b7890 */ /* 0x000fe4000fffe0ff */
[----:B------:R-:W-:Y:S01]  /*19d0*/  UIADD3 UR16, UPT, UPT, UR8, 0x22400, URZ ;  /* 0x0002240008107890 */ /* 0x000fe2000fffe0ff */
[----:B------:R1:W-:Y:S01]  /*19e0*/  UTMALDG.4D.IM2COL [UR32], [UR60], UR62 ;  /* 0x000000203c0073b4 */ /* 0x0003e2000805803e */
[----:B------:R-:W-:Y:S02]  /*19f0*/  UISETP.NE.AND UP2, UPT, UR43, UR41, UPT ;  /* 0x000000292b00728c */ /* 0x000fe4000bf45270 */
[----:B------:R-:W-:Y:S02]  /*1a00*/  UIADD3 UR8, UPT, UPT, UR8, 0x23400, URZ ;  /* 0x0002340008087890 */ /* 0x000fe4000fffe0ff */
[----:B------:R-:W-:Y:S02]  /*1a10*/  UIADD3 UR42, UPT, UPT, UR53, 0x1, URZ ;  /* 0x00000001352a7890 */ /* 0x000fe4000fffe0ff */
[----:B------:R-:W-:Y:S02]  /*1a20*/  UIADD3 UR44, UPT, UPT, UR44, 0x1, URZ ;  /* 0x000000012c2c7890 */ /* 0x000fe4000fffe0ff */
[----:B------:R-:W-:Y:S01]  /*1a30*/  UIADD3 UR45, UPT, UPT, UR30, 0x1, URZ ;  /* 0x000000011e2d7890 */ /* 0x000fe2000fffe0ff */
[----:B------:R-:W-:Y:S01]  /*1a40*/  UMOV UR56, 0x0 ;  /* 0x0000000000387882 */ /* 0x000fe20000000000 */
[----:B------:R-:W-:Y:S01]  /*1a50*/  UMOV UR57, 0x10000000 ;  /* 0x1000000000397882 */ /* 0x000fe20000000000 */
[----:B------:R-:W-:Y:S01]  /*1a60*/  UMOV UR49, UR33 ;  /* 0x0000002100317c82 */ /* 0x000fe20008000000 */
[----:B------:R-:W-:Y:S01]  /*1a70*/  UMOV UR51, UR34 ;  /* 0x0000002200337c82 */ /* 0x000fe20008000000 */
[----:B------:R-:W-:Y:S01]  /*1a80*/  UMOV UR25, UR33 ;  /* 0x0000002100197c82 */ /* 0x000fe20008000000 */
[----:B------:R2:W-:Y:S01]  /*1a90*/  UTMALDG.4D [UR48], [UR58], desc[UR56] ;  /* 0x000038303a0075b4 */ /* 0x0005e20008019000 */
[----:B------:R-:W-:Y:S01]  /*1aa0*/  @UP2 UIADD3 UR42, UPT, UPT, UR53, URZ, URZ ;  /* 0x000000ff352a2290 */ /* 0x000fe2000fffe0ff */
[----:B------:R-:W-:Y:S01]  /*1ab0*/  UMOV UR28, UR52 ;  /* 0x00000034001c7c82 */ /* 0x000fe20008000000 */
[----:B------:R-:W-:Y:S01]  /*1ac0*/  UMOV UR29, UR53 ;  /* 0x00000035001d7c82 */ /* 0x000fe20008000000 */
[----:B------:R-:W-:Y:S01]  /*1ad0*/  UMOV UR27, UR34 ;  /* 0x00000022001b7c82 */ /* 0x000fe20008000000 */
[----:B------:R-:W-:Y:S01]  /*1ae0*/  UMOV UR17, UR33 ;  /* 0x0000002100117c82 */ /* 0x000fe20008000000 */
[----:B------:R-:W-:Y:S01]  /*1af0*/  UMOV UR20, UR52 ;  /* 0x0000003400147c82 */ /* 0x000fe20008000000 */
[----:B------:R3:W-:Y:S01]  /*1b00*/  UTMALDG.4D [UR24], [UR58], desc[UR56] ;  /* 0x000038183a0075b4 */ /* 0x0007e20008019000 */
[----:B------:R-:W-:Y:S01]  /*1b10*/  UISETP.NE.AND UP0, UPT, UR42, UR40, UPT ;  /* 0x000000282a00728c */ /* 0x000fe2000bf05270 */
[----:B------:R-:W-:Y:S01]  /*1b20*/  UMOV UR21, UR53 ;  /* 0x0000003500157c82 */ /* 0x000fe20008000000 */
[----:B------:R-:W-:Y:S01]  /*1b30*/  UMOV UR19, UR34 ;  /* 0x0000002200137c82 */ /* 0x000fe20008000000 */
[----:B------:R-:W-:Y:S01]  /*1b40*/  UMOV UR12, UR52 ;  /* 0x00000034000c7c82 */ /* 0x000fe20008000000 */
[----:B------:R-:W-:Y:S01]  /*1b50*/  UMOV UR13, UR53 ;  /* 0x00000035000d7c82 */ /* 0x000fe20008000000 */
[----:B------:R-:W-:Y:S01]  /*1b60*/  UMOV UR9, UR33 ;  /* 0x0000002100097c82 */ /* 0x000fe20008000000 */
[----:B------:R3:W-:Y:S01]  /*1b70*/  UTMALDG.4D [UR16], [UR58], desc[UR56] ;  /* 0x000038103a0075b4 */ /* 0x0007e20008019000 */
[----:B------:R-:W-:Y:S04]  /*1b80*/  UMOV UR11, UR34 ;  /* 0x00000022000b7c82 */ /* 0x000fe80008000000 */
[----:B------:R-:W-:Y:S01]  /*1b90*/  @UP0 UIADD3 UR45, UPT, UPT, UR30, URZ, URZ ;  /* 0x000000ff1e2d0290 */ /* 0x000fe2000fffe0ff */
[----:B-1----:R-:W-:Y:S01]  /*1ba0*/  UMOV UR32, UR38 ;  /* 0x0000002600207c82 */ /* 0x002fe20008000000 */
[----:B------:R3:W-:Y:S05]  /*1bb0*/  UTMALDG.4D [UR8], [UR58], desc[UR56] ;  /* 0x000038083a0075b4 */ /* 0x0007ea0008019000 */
[----:B------:R-:W-:Y:S01]  /*1bc0*/  UMOV UR30, UR45 ;  /* 0x0000002d001e7c82 */ /* 0x000fe20008000000 */
[----:B--2---:R-:W-:Y:S02]  /*1bd0*/  USEL UR53, UR42, URZ, UP0 ;  /* 0x000000ff2a357287 */ /* 0x004fe40008000000 */
[----:B------:R-:W-:Y:S02]  /*1be0*/  UISETP.NE.AND UP0, UPT, UR44, UR31, UPT ;  /* 0x0000001f2c00728c */ /* 0x000fe4000bf05270 */
[----:B------:R-:W-:Y:S07]  /*1bf0*/  USEL UR52, UR43, URZ, UP2 ;  /* 0x000000ff2b347287 */ /* 0x000fee0009000000 */
[----:B---3--:R-:W-:Y:S05]  /*1c00*/  BRA.U UP0, `(.L_x_22) ;  /* 0xfffffff900e47547 */ /* 0x008fea000b83ffff */
.L_x_17:
[----:B------:R-:W-:Y:S01]  /*1c10*/  ULEA UR4, UR38, UR22, 0x3 ;  /* 0x0000001626047291 */ /* 0x000fe2000f8e18ff */
[----:B-1----:R-:W-:Y:S01]  /*1c20*/  MOV R2, UR39 ;  /* 0x0000002700027c02 */ /* 0x002fe20008000f00 */
[----:B------:R-:W-:Y:S01]  /*1c30*/  @!P0 SYNCS.ARRIVE.TRANS64.A1T0 RZ, [UR22+0xa8], RZ ;  /* 0x0000a8ffffff89a7 */ /* 0x000fe20008100016 */
[----:B------:R-:W-:Y:S02]  /*1c40*/  UISETP.GE.AND UP0, UPT, UR46, 0x1, UPT ;  /* 0x000000012e00788c */ /* 0x000fe4000bf06270 */
[----:B------:R-:W-:-:S04]  /*1c50*/  SHF.L.U32 R2, R2, 0x1f, RZ ;  /* 0x0000001f02027819 */ /* 0x000fc800000006ff */
[----:B------:R1:W3:Y:S03]  /*1c60*/  SYNCS.PHASECHK.TRANS64.TRYWAIT P1, [UR4+0x30], R2 ;  /* 0x00003002ff0075a7 */ /* 0x0002e60008021104 */
[----:B------:R-:W-:Y:S05]  /*1c70*/  BRA.U !UP0, `(.L_x_23) ;  /* 0x0000000508c47547 */ /* 0x000fea000b800000 */
[----:B------:R-:W4:Y:S01]  /*1c80*/  LDC.64 R8, c[0x0][0x480] ;  /* 0x00012000ff087b82 */ /* 0x000f220000000a00 */
[----:B------:R-:W-:Y:S01]  /*1c90*/  UIADD3 UR31, UPT, UPT, UR46, UR31, URZ ;  /* 0x0000001f2e1f7290 */ /* 0x000fe2000fffe0ff */
[----:B------:R-:W2:Y:S01]  /*1ca0*/  LDCU UR49, c[0x0][0x390] ;  /* 0x00007200ff3177ac */ /* 0x000ea20008000800 */
[----:B------:R-:W2:Y:S05]  /*1cb0*/  LDCU UR51, c[0x0][0x38c] ;  /* 0x00007180ff3377ac */ /* 0x000eaa0008000800 */
[----:B------:R-:W4:Y:S01]  /*1cc0*/  LDC.64 R6, c[0x0][0x488] ;  /* 0x00012200ff067b82 */ /* 0x000f220000000a00 */
[----:B------:R-:W2:Y:S01]  /*1cd0*/  LDCU.64 UR14, c[0x0][0x4b8] ;  /* 0x00009700ff0e77ac */ /* 0x000ea20008000a00 */
[----:B------:R-:W-:-:S06]  /*1ce0*/  UIADD3 UR26, UPT, UPT, UR50, 0x20, URZ ;  /* 0x00000020321a7890 */ /* 0x000fcc000fffe0ff */
[----:B-1----:R-:W1:Y:S01]  /*1cf0*/  LDC.64 R2, c[0x0][0x490] ;  /* 0x00012400ff027b82 */ /* 0x002e620000000a00 */
[----:B------:R-:W-:Y:S02]  /*1d00*/  UIADD3 UR18, UPT, UPT, UR50, 0x40, URZ ;  /* 0x0000004032127890 */ /* 0x000fe4000fffe0ff */
[----:B------:R-:W-:Y:S01]  /*1d10*/  UIADD3 UR10, UPT, UPT, UR50, 0x60, URZ ;  /* 0x00000060320a7890 */ /* 0x000fe2000fffe0ff */
[----:B------:R-:W-:Y:S01]  /*1d20*/  UMOV UR58, UR46 ;  /* 0x0000002e003a7c82 */ /* 0x000fe20008000000 */
[----:B------:R-:W-:Y:S01]  /*1d30*/  UMOV UR32, UR38 ;  /* 0x0000002600207c82 */ /* 0x000fe20008000000 */
[----:B----4-:R-:W-:Y:S01]  /*1d40*/  IMAD.HI.U32 R9, R19, R9, RZ ;  /* 0x0000000913097227 */ /* 0x010fe200078e00ff */
[----:B------:R-:W-:Y:S01]  /*1d50*/  ISETP.NE.AND P0, PT, R8, 0x1, PT ;  /* 0x000000010800780c */ /* 0x000fe20003f05270 */
[----:B------:R-:W4:Y:S03]  /*1d60*/  LDC.64 R4, c[0x0][0x4b0] ;  /* 0x00012c00ff047b82 */ /* 0x000f260000000a00 */
[----:B------:R-:W-:-:S04]  /*1d70*/  SHF.R.U32.HI R6, RZ, R6, R9 ;  /* 0x00000006ff067219 */ /* 0x000fc80000011609 */
        /* <DEDUP_REMOVED lines=10> */
[----:B----4-:R-:W-:Y:S02]  /*1e20*/  R2UR UR8, R4 ;  /* 0x00000000040872ca */ /* 0x010fe400000e0000 */
[----:B------:R-:W-:Y:S02]  /*1e30*/  R2UR UR9, R9 ;  /* 0x00000000090972ca */ /* 0x000fe400000e0000 */
[----:B------:R-:W-:-:S06]  /*1e40*/  R2UR UR6, R5 ;  /* 0x00000000050672ca */ /* 0x000fcc00000e0000 */
[----:B------:R-:W-:Y:S01]  /*1e50*/  USEL UR45, UR4, UR45, !UP0 ;  /* 0x0000002d042d7287 */ /* 0x000fe2000c000000 */
[----:B------:R-:W4:Y:S05]  /*1e60*/  LDCU.64 UR4, c[0x0][0x4d8] ;  /* 0x00009b00ff0477ac */ /* 0x000f2a0008000a00 */
[----:B------:R-:W-:-:S04]  /*1e70*/  IMAD R14, RZ, RZ, -UR45 ;  /* 0x8000002dff0e7e24 */ /* 0x000fc8000f8e02ff */
[----:B------:R-:W-:Y:S01]  /*1e80*/  IMAD R14, R7, R14, R6 ;  /* 0x0000000e070e7224 */ /* 0x000fe200078e0206 */
[----:B-1----:R-:W-:-:S04]  /*1e90*/  R2UR UR43, R2 ;  /* 0x00000000022b72ca */ /* 0x002fc800000e0000 */
[----:B------:R-:W-:Y:S02]  /*1ea0*/  R2UR UR7, R14 ;  /* 0x000000000e0772ca */ /* 0x000fe400000e0000 */
[----:B------:R-:W-:-:S07]  /*1eb0*/  R2UR UR44, R3 ;  /* 0x00000000032c72ca */ /* 0x000fce00000e0000 */
[----:B------:R-:W-:-:S06]  /*1ec0*/  UIMAD UR43, UR9, UR8, UR43 ;  /* 0x00000008092b72a4 */ /* 0x000fcc000f8e022b */
[----:B--2-4-:R-:W-:-:S12]  /*1ed0*/  UIMAD UR44, UR7, UR6, UR44 ;  /* 0x00000006072c72a4 */ /* 0x014fd8000f8e022c */
.L_x_28:
[----:B------:R-:W-:Y:S01]  /*1ee0*/  @!P5 MOV R3, 0x8000 ;  /* 0x000080000003d802 */ /* 0x000fe20000000f00 */
[----:B------:R-:W-:Y:S01]  /*1ef0*/  ULEA UR41, UR32, UR22, 0x3 ;  /* 0x0000001620297291 */ /* 0x000fe2000f8e18ff */
[----:B--23--:R-:W-:Y:S11]  /*1f00*/  @P1 BRA `(.L_x_24) ;  /* 0x0000000000101947 */ /* 0x00cff60003800000 */
[----:B------:R-:W-:Y:S04]  /*1f10*/  MOV R2, UR39 ;  /* 0x0000002700027c02 */ /* 0x000fe80008000f00 */
[----:B------:R-:W-:Y:S04]  /*1f20*/  SHF.L.U32 R5, R2, 0x1f, RZ ;  /* 0x0000001f02057819 */ /* 0x000fe800000006ff */
[----:B------:R-:W1:Y:S02]  /*1f30*/  SYNCS.PHASECHK.TRANS64.TRYWAIT P0, [UR41+0x30], R5 ;  /* 0x00003005ff0075a7 */ /* 0x000e640008001129 */
[----:B-1----:R-:W-:Y:S05]  /*1f40*/  @!P0 BRA `(.L_x_25) ;  /* 0x0000009400508947 */ /* 0x002fea0003800000 */
.L_x_24:
[----:B------:R2:W-:Y:S01]  /*1f50*/  @!P5 SYNCS.ARRIVE.TRANS64 RZ, [UR41], R3 ;  /* 0x00000003ffffd9a7 */ /* 0x0005e20008000029 */
[----:B------:R-:W-:Y:S04]  /*1f60*/  BSSY.RECONVERGENT B0, `(.L_x_26) ;  /* 0x0000003000007945 */ /* 0x000fe80003800200 */
[----:B------:R-:W-:Y:S05]  /*1f70*/  @P4 BRA `(.L_x_27) ;  /* 0x0000000000044947 */ /* 0x000fea0003800000 */
[----:B------:R-:W-:Y:S05]  /*1f80*/  BPT.TRAP 0x1 ;  /* 0x000000040000795c */ /* 0x000fea0000300000 */
.L_x_27:
[----:B------:R-:W-:Y:S05]  /*1f90*/  BSYNC.RECONVERGENT B0 ;  /* 0x0000000000007941 */ /* 0x000fea0003800200 */
.L_x_26:
        /* <DEDUP_REMOVED lines=16> */
[----:B------:R1:W2:Y:S01]  /*20a0*/  SYNCS.PHASECHK.TRANS64.TRYWAIT P1, [UR8+0x30], R3 ;  /* 0x00003003ff0075a7 */ /* 0x0002a20008021108 */
[----:B------:R-:W-:Y:S02]  /*20b0*/  ULEA UR8, UR32, UR22, 0xe ;  /* 0x0000001620087291 */ /* 0x000fe4000f8e70ff */
[----:B------:R-:W-:Y:S02]  /*20c0*/  UIADD3.X UR63, UPT, UPT, URZ, UR55, URZ, UP0, !UPT ;  /* 0x00000037ff3f7290 */ /* 0x000fe400087fe4ff */
[----:B------:R-:W-:Y:S02]  /*20d0*/  UIADD3 UR40, UPT, UPT, UR8, 0x8400, URZ ;  /* 0x0000840008287890 */ /* 0x000fe4000fffe0ff */
[----:B------:R-:W-:Y:S02]  /*20e0*/  UIADD3 UR32, UPT, UPT, UR8, 0x20400, URZ ;  /* 0x0002040008207890 */ /* 0x000fe4000fffe0ff */
[----:B------:R-:W-:Y:S02]  /*20f0*/  UIADD3 UR24, UPT, UPT, UR8, 0x21400, URZ ;  /* 0x0002140008187890 */ /* 0x000fe4000fffe0ff */
[----:B------:R-:W-:Y:S02]  /*2100*/  UIADD3 UR57, UPT, UPT, UR52, 0x1, URZ ;  /* 0x0000000134397890 */ /* 0x000fe4000fffe0ff */
[----:B------:R-:W-:Y:S01]  /*2110*/  UIADD3 UR16, UPT, UPT, UR8, 0x22400, URZ ;  /* 0x0002240008107890 */ /* 0x000fe2000fffe0ff */
[----:B------:R-:W-:Y:S01]  /*2120*/  UTMALDG.4D.IM2COL [UR40], [UR64], UR66 ;  /* 0x00000028400073b4 */ /* 0x000fe20008058042 */
[----:B------:R-:W-:Y:S02]  /*2130*/  UISETP.NE.AND UP1, UPT, UR57, UR51, UPT ;  /* 0x000000333900728c */ /* 0x000fe4000bf25270 */
[----:B------:R-:W-:Y:S02]  /*2140*/  UIADD3 UR8, UPT, UPT, UR8, 0x23400, URZ ;  /* 0x0002340008087890 */ /* 0x000fe4000fffe0ff */
[----:B------:R-:W-:Y:S02]  /*2150*/  UIADD3 UR56, UPT, UPT, UR53, 0x1, URZ ;  /* 0x0000000135387890 */ /* 0x000fe4000fffe0ff */
[----:B------:R-:W-:Y:S02]  /*2160*/  UIADD3 UR59, UPT, UPT, UR30, 0x1, URZ ;  /* 0x000000011e3b7890 */ /* 0x000fe4000fffe0ff */
[----:B------:R-:W-:Y:S01]  /*2170*/  UIADD3 UR67, UPT, UPT, UR58, -0x1, URZ ;  /* 0xffffffff3a437890 */ /* 0x000fe2000fffe0ff */
[----:B------:R-:W-:Y:S02]  /*2180*/  UMOV UR60, 0x0 ;  /* 0x00000000003c7882 */ /* 0x000fe40000000000 */
[----:B------:R-:W-:Y:S01]  /*2190*/  @UP1 UIADD3 UR56, UPT, UPT, UR53, URZ, URZ ;  /* 0x000000ff35381290 */ /* 0x000fe2000fffe0ff */
[----:B------:R-:W-:Y:S01]  /*21a0*/  UMOV UR61, 0x10000000 ;  /* 0x10000000003d7882 */ /* 0x000fe20000000000 */
[----:B------:R-:W-:Y:S01]  /*21b0*/  UMOV UR33, UR41 ;  /* 0x0000002900217c82 */ /* 0x000fe20008000000 */
        /* <DEDUP_REMOVED lines=13> */
[----:B------:R-:W-:Y:S01]  /*2290*/  UMOV UR21, UR53 ;  /* 0x0000003500157c82 */ /* 0x000fe20008000000 */
[----:B------:R-:W-:Y:S01]  /*22a0*/  UMOV UR19, UR42 ;  /* 0x0000002a00137c82 */ /* 0x000fe20008000000 */
[----:B------:R-:W-:Y:S01]  /*22b0*/  UMOV UR12, UR52 ;  /* 0x00000034000c7c82 */ /* 0x000fe20008000000 */
[----:B------:R-:W-:Y:S01]  /*22c0*/  UMOV UR13, UR53 ;  /* 0x00000035000d7c82 */ /* 0x000fe20008000000 */
[----:B------:R-:W-:Y:S01]  /*22d0*/  UMOV UR9, UR41 ;  /* 0x0000002900097c82 */ /* 0x000fe20008000000 */
[----:B------:R-:W-:Y:S01]  /*22e0*/  UMOV UR11, UR42 ;  /* 0x0000002a000b7c82 */ /* 0x000fe20008000000 */
[----:B------:R-:W-:Y:S01]  /*22f0*/  @UP0 UIADD3 UR59, UPT, UPT, UR30, URZ, URZ ;  /* 0x000000ff1e3b0290 */ /* 0x000fe2000fffe0ff */
[----:B------:R1:W-:Y:S01]  /*2300*/  UTMALDG.4D [UR16], [UR62], desc[UR60] ;  /* 0x00003c103e0075b4 */ /* 0x0003e20008019000 */
[----:B------:R-:W-:Y:S02]  /*2310*/  USEL UR53, UR56, URZ, UP0 ;  /* 0x000000ff38357287 */ /* 0x000fe40008000000 */
[----:B------:R-:W-:Y:S02]  /*2320*/  UISETP.GT.U32.AND UP0, UPT, UR58, 0x1, UPT ;  /* 0x000000013a00788c */ /* 0x000fe4000bf04070 */
[----:B------:R-:W-:Y:S01]  /*2330*/  USEL UR52, UR57, URZ, UP1 ;  /* 0x000000ff39347287 */ /* 0x000fe20008800000 */
[----:B------:R-:W-:Y:S01]  /*2340*/  UMOV UR58, UR67 ;  /* 0x00000043003a7c82 */ /* 0x000fe20008000000 */
[----:B------:R1:W-:Y:S01]  /*2350*/  UTMALDG.4D [UR8], [UR62], desc[UR60] ;  /* 0x00003c083e0075b4 */ /* 0x0003e20008019000 */
[----:B------:R-:W-:Y:S01]  /*2360*/  UMOV UR30, UR59 ;  /* 0x0000003b001e7c82 */ /* 0x000fe20008000000 */
[----:B---3--:R-:W-:Y:S03]  /*2370*/  UMOV UR32, UR38 ;  /* 0x0000002600207c82 */ /* 0x008fe60008000000 */
[----:B-1----:R-:W-:Y:S05]  /*2380*/  BRA.U UP0, `(.L_x_28) ;  /* 0xfffffff900d47547 */ /* 0x002fea000b83ffff */
.L_x_23:
[----:B------:R-:W-:Y:S01]  /*2390*/  SHF.L.U32 R3, R12, 0x1f, RZ ;  /* 0x0000001f0c037819 */ /* 0x000fe200000006ff */
[----:B------:R-:W-:-:S03]  /*23a0*/  NOP ;  /* 0x0000000000007918 */ /* 0x000fc60000000000 */
[----:B------:R-:W4:Y:S02]  /*23b0*/  SYNCS.PHASECHK.TRANS64.TRYWAIT P0, [UR22+0xb0], R3 ;  /* 0x0000b003ff0075a7 */ /* 0x000f240008001116 */
[----:B----4-:R-:W-:Y:S05]  /*23c0*/  @!P0 BRA `(.L_x_29) ;  /* 0x0000009000488947 */ /* 0x010fea0003800000 */
.L_x_164:
[----:B------:R-:W4:Y:S01]  /*23d0*/  LDS.128 R4, [UR22+0xf0] ;  /* 0x0000f016ff047984 */ /* 0x000f220008000c00 */
[----:B------:R-:W-:Y:S01]  /*23e0*/  UIADD3 UR4, UPT, UPT, UR22, 0xb8, URZ ;  /* 0x000000b816047890 */ /* 0x000fe2000fffe0ff */
[----:B------:R-:W-:Y:S01]  /*23f0*/  ISETP.GE.AND P0, PT, R26, 0x1, PT ;  /* 0x000000011a00780c */ /* 0x000fe20003f06270 */
[----:B------:R-:W-:Y:S01]  /*2400*/  @!PT LDS RZ, [RZ] ;  /* 0x00000000fffff984 */ /* 0x000fe20000000800 */
[----:B------:R-:W-:Y:S01]  /*2410*/  @!PT LDS RZ, [RZ] ;  /* 0x00000000fffff984 */ /* 0x000fe20000000800 */
[----:B------:R-:W-:Y:S01]  /*2420*/  @!PT LDS RZ, [RZ] ;  /* 0x00000000fffff984 */ /* 0x000fe20000000800 */
[----:B------:R-:W-:Y:S01]  /*2430*/  @!PT LDS RZ, [RZ] ;  /* 0x00000000fffff984 */ /* 0x000fe20000000800 */
[----:B------:R1:W-:Y:S06]  /*2440*/  MEMBAR.ALL.CTA ;  /* 0x0000000000007992 */ /* 0x0003ec0000008000 */
[----:B-1----:R-:W1:Y:S01]  /*2450*/  FENCE.VIEW.ASYNC.S ;  /* 0x00000000000073c6 */ /* 0x002e620000000000 */
[----:B------:R-:W-:-:S09]  /*2460*/  UPRMT UR4, URZ, 0x654, UR4 ;  /* 0x00000654ff047896 */ /* 0x000fd20008000004 */
[----:B-1----:R-:W-:Y:S01]  /*2470*/  SYNCS.ARRIVE.TRANS64.RED.A1T0 RZ, [UR4], RZ ;  /* 0x000000ffffff79a7 */ /* 0x002fe20008100404 */
[----:B----4-:R-:W-:-:S13]  /*2480*/  LOP3.LUT P3, RZ, R6, 0x1, RZ, 0xc0, !PT ;  /* 0x0000000106ff7812 */ /* 0x010fda000786c0ff */
[----:B------:R-:W-:Y:S02]  /*2490*/  @P3 MOV R13, R4 ;  /* 0x00000004000d3202 */ /* 0x000fe40000000f00 */
[----:B------:R-:W-:Y:S01]  /*24a0*/  @P3 LOP3.LUT R10, R5, 0xffff, RZ, 0xc0, !PT ;  /* 0x0000ffff050a3812 */ /* 0x000fe200078ec0ff */
[----:B------:R-:W-:Y:S06]  /*24b0*/  @!P0 BRA `(.L_x_30) ;  /* 0x0000000000b88947 */ /* 0x000fec0003800000 */
[----:B------:R-:W1:Y:S01]  /*24c0*/  LDC.64 R4, c[0x0][0xb18] ;  /* 0x0002c600ff047b82 */ /* 0x000e620000000a00 */
[----:B--2---:R-:W-:-:S07]  /*24d0*/  ISETP.NE.AND P2, PT, R26, 0x1, PT ;  /* 0x000000011a00780c */ /* 0x004fce0003f45270 */
[----:B------:R-:W2:Y:S08]  /*24e0*/  LDC.64 R6, c[0x0][0xb10] ;  /* 0x0002c400ff067b82 */ /* 0x000eb00000000a00 */
[----:B------:R-:W4:Y:S08]  /*24f0*/  LDC R8, c[0x0][0xb20] ;  /* 0x0002c800ff087b82 */ /* 0x000f300000000800 */
[----:B------:R-:W3:Y:S01]  /*2500*/  LDC R14, c[0x0][0xb0c] ;  /* 0x0002c300ff0e7b82 */ /* 0x000ee20000000800 */
[----:B-1----:R-:W-:Y:S01]  /*2510*/  IMAD.HI.U32 R9, R0, R5, RZ ;  /* 0x0000000500097227 */ /* 0x002fe200078e00ff */
[----:B------:R-:W-:-:S03]  /*2520*/  ISETP.NE.AND P0, PT, R4, 0x1, PT ;  /* 0x000000010400780c */ /* 0x000fc60003f05270 */
[----:B------:R-:W-:-:S03]  /*2530*/  IMAD.HI.U32 R5, R10, R5, RZ ;  /* 0x000000050a057227 */ /* 0x000fc600078e00ff */
[----:B------:R-:W1:Y:S01]  /*2540*/  LDC.64 R2, c[0x0][0xb28] ;  /* 0x0002ca00ff027b82 */ /* 0x000e620000000a00 */
[----:B--2---:R-:W-:-:S04]  /*2550*/  IMAD.HI.U32 R16, R11, R6, RZ ;  /* 0x000000060b107227 */ /* 0x004fc800078e00ff */
[----:B------:R-:W-:Y:S01]  /*2560*/  IMAD.HI.U32 R18, R13, R6, RZ ;  /* 0x000000060d127227 */ /* 0x000fe200078e00ff */
[----:B------:R-:W-:Y:S02]  /*2570*/  SHF.R.U32.HI R16, RZ, R7, R16 ;  /* 0x00000007ff107219 */ /* 0x000fe40000011610 */
[-C--:B----4-:R-:W-:Y:S02]  /*2580*/  SHF.R.U32.HI R9, RZ, R8.reuse, R9 ;  /* 0x00000008ff097219 */ /* 0x090fe40000011609 */
[----:B------:R-:W-:Y:S02]  /*2590*/  SHF.R.U32.HI R5, RZ, R8, R5 ;  /* 0x00000008ff057219 */ /* 0x000fe40000011605 */
[----:B------:R-:W-:Y:S02]  /*25a0*/  SEL R9, R0, R9, !P0 ;  /* 0x0000000900097207 */ /* 0x000fe40004000000 */
[----:B------:R-:W-:Y:S02]  /*25b0*/  SHF.R.U32.HI R18, RZ, R7, R18 ;  /* 0x00000007ff127219 */ /* 0x000fe40000011612 */
[----:B---3--:R-:W-:-:S02]  /*25c0*/  ISETP.NE.AND P1, PT, R14, 0x1, PT ;  /* 0x000000010e00780c */ /* 0x008fc40003f25270 */
[----:B------:R-:W-:Y:S02]  /*25d0*/  SEL R5, R10, R5, !P0 ;  /* 0x000000050a057207 */ /* 0x000fe40004000000 */
[----:B------:R-:W-:Y:S02]  /*25e0*/  SEL R15, R11, R16, !P1 ;  /* 0x000000100b0f7207 */ /* 0x000fe40004800000 */
[----:B------:R-:W-:Y:S01]  /*25f0*/  SEL R7, R13, R18, !P1 ;  /* 0x000000120d077207 */ /* 0x000fe20004800000 */
[----:B-1----:R-:W-:-:S04]  /*2600*/  IMAD.HI.U32 R16, R9, R2, RZ ;  /* 0x0000000209107227 */ /* 0x002fc800078e00ff */
[----:B------:R-:W-:Y:S01]  /*2610*/  IMAD.HI.U32 R6, R15, R2, RZ ;  /* 0x000000020f067227 */ /* 0x000fe200078e00ff */
[----:B------:R-:W-:-:S04]  /*2620*/  @P2 SHF.R.U32.HI R9, RZ, R3, R16 ;  /* 0x00000003ff092219 */ /* 0x000fc80000011610 */
[----:B------:R-:W-:Y:S01]  /*2630*/  @P2 SHF.R.U32.HI R15, RZ, R3, R6 ;  /* 0x00000003ff0f2219 */ /* 0x000fe20000011606 */
[----:B------:R-:W-:-:S04]  /*2640*/  IMAD R9, R26, R9, RZ ;  /* 0x000000091a097224 */ /* 0x000fc800078e02ff */
[----:B------:R-:W-:Y:S01]  /*2650*/  IMAD R6, R26, R15, RZ ;  /* 0x0000000f1a067224 */ /* 0x000fe200078e02ff */
[C---:B------:R-:W-:Y:S02]  /*2660*/  ISETP.GE.AND P0, PT, R5.reuse, R9, PT ;  /* 0x000000090500720c */ /* 0x040fe40003f06270 */
[----:B------:R-:W-:Y:S02]  /*2670*/  IADD3 R9, PT, PT, -R5, RZ, RZ ;  /* 0x000000ff05097210 */ /* 0x000fe40007ffe1ff */
[----:B------:R-:W-:Y:S01]  /*2680*/  ISETP.GE.OR P0, PT, R7, R6, P0 ;  /* 0x000000060700720c */ /* 0x000fe20000706670 */
[----:B------:R-:W-:-:S04]  /*2690*/  IMAD.HI.U32 R6, R5, R2, RZ ;  /* 0x0000000205067227 */ /* 0x000fc800078e00ff */
[----:B------:R-:W-:Y:S01]  /*26a0*/  IMAD R9, R4, R9, R10 ;  /* 0x0000000904097224 */ /* 0x000fe200078e020a */
[----:B------:R-:W-:-:S04]  /*26b0*/  SHF.R.U32.HI R6, RZ, R3, R6 ;  /* 0x00000003ff067219 */ /* 0x000fc80000011606 */
[----:B------:R-:W-:-:S03]  /*26c0*/  SEL R6, R5, R6, !P2 ;  /* 0x0000000605067207 */ /* 0x000fc60005000000 */
[----:B------:R-:W-:-:S04]  /*26d0*/  @!P0 IMAD.HI.U32 R8, R7, R2, RZ ;  /* 0x0000000207088227 */ /* 0x000fc800078e00ff */
[----:B------:R-:W-:Y:S01]  /*26e0*/  IMAD.MOV R2, RZ, RZ, -R6 ;  /* 0x000000ffff027224 */ /* 0x000fe200078e0a06 */
[----:B------:R-:W-:-:S03]  /*26f0*/  @!P0 SHF.R.U32.HI R8, RZ, R3, R8 ;  /* 0x00000003ff088219 */ /* 0x000fc60000011608 */
[----:B------:R-:W-:Y:S01]  /*2700*/  IMAD R2, R26, R2, R5 ;  /* 0x000000021a027224 */ /* 0x000fe200078e0205 */
        /* <DEDUP_REMOVED lines=9> */
.L_x_30:
[----:B------:R-:W1:Y:S02]  /*27a0*/  LDCU UR4, c[0x0][0xb30] ;  /* 0x00016600ff0477ac */ /* 0x000e640008000800 */
[----:B-1----:R-:W-:-:S09]  /*27b0*/  UISETP.NE.AND UP0, UPT, UR4, 0x1, UPT ;  /* 0x000000010400788c */ /* 0x002fd2000bf05270 */
[----:B------:R-:W-:Y:S05]  /*27c0*/  BRA.U UP0, `(.L_x_31) ;  /* 0x0000000100407547 */ /* 0x000fea000b800000 */
[----:B------:R-:W1:Y:S08]  /*27d0*/  LDC.64 R4, c[0x0][0xb10] ;  /* 0x0002c400ff047b82 */ /* 0x000e700000000a00 */
[----:B------:R-:W4:Y:S08]  /*27e0*/  LDC.64 R2, c[0x0][0xb18] ;  /* 0x0002c600ff027b82 */ /* 0x000f300000000a00 */
[----:B------:R-:W2:Y:S08]  /*27f0*/  LDC R6, c[0x0][0xb20] ;  /* 0x0002c800ff067b82 */ /* 0x000eb00000000800 */
[----:B------:R-:W3:Y:S01]  /*2800*/  LDC R8, c[0x0][0xb0c] ;  /* 0x0002c300ff087b82 */ /* 0x000ee20000000800 */
[----:B-1----:R-:W-:-:S05]  /*2810*/  IMAD.HI.U32 R4, R13, R4, RZ ;  /* 0x000000040d047227 */ /* 0x002fca00078e00ff */
[----:B------:R-:W-:Y:S01]  /*2820*/  SHF.R.U32.HI R4, RZ, R5, R4 ;  /* 0x00000005ff047219 */ /* 0x000fe20000011604 */
[----:B----4-:R-:W-:Y:S01]  /*2830*/  IMAD.HI.U32 R3, R10, R3, RZ ;  /* 0x000000030a037227 */ /* 0x010fe200078e00ff */
[----:B------:R-:W-:-:S04]  /*2840*/  ISETP.NE.AND P0, PT, R2, 0x1, PT ;  /* 0x000000010200780c */ /* 0x000fc80003f05270 */
[----:B--2---:R-:W-:-:S04]  /*2850*/  SHF.R.U32.HI R3, RZ, R6, R3 ;  /* 0x00000006ff037219 */ /* 0x004fc80000011603 */
[----:B------:R-:W-:Y:S02]  /*2860*/  SEL R3, R10, R3, !P0 ;  /* 0x000000030a037207 */ /* 0x000fe40004000000 */
[----:B---3--:R-:W-:-:S04]  /*2870*/  ISETP.NE.AND P1, PT, R8, 0x1, PT ;  /* 0x000000010800780c */ /* 0x008fc80003f25270 */
[----:B------:R-:W-:-:S05]  /*2880*/  SEL R4, R13, R4, !P1 ;  /* 0x000000040d047207 */ /* 0x000fca0004800000 */
[----:B------:R-:W-:Y:S02]  /*2890*/  IMAD.IADD R5, R3, 0x1, -R4 ;  /* 0x0000000103057824 */ /* 0x000fe400078e0a04 */
[----:B------:R-:W-:Y:S02]  /*28a0*/  IMAD.IADD R3, R4, 0x1, -R3 ;  /* 0x0000000104037824 */ /* 0x000fe400078e0a03 */
[----:B------:R-:W-:Y:S02]  /*28b0*/  IMAD R13, R5, R8, R13 ;  /* 0x00000008050d7224 */ /* 0x000fe400078e020d */
[----:B------:R-:W-:-:S07]  /*28c0*/  IMAD R10, R3, R2, R10 ;  /* 0x00000002030a7224 */ /* 0x000fce00078e020a */
.L_x_31:
[----:B------:R-:W-:Y:S01]  /*28d0*/  UMOV UR44, UR31 ;  /* 0x0000001f002c7c82 */ /* 0x000fe20008000000 */
[----:B------:R-:W-:Y:S01]  /*28e0*/  PLOP3.LUT P0, PT, PT, PT, PT, 0x80, 0x8 ;  /* 0x000000000008781c */ /* 0x000fe20003f0f070 */
[----:B------:R-:W-:Y:S01]  /*28f0*/  IMAD.IADD R19, R13, 0x1, R78 ;  /* 0x000000010d137824 */ /* 0x000fe200078e024e */
[----:B------:R-:W-:Y:S01]  /*2900*/  LOP3.LUT R12, R12, 0x1, RZ, 0x3c, !PT ;  /* 0x000000010c0c7812 */ /* 0x000fe200078e3cff */
[----:B------:R-:W-:Y:S01]  /*2910*/  IMAD.IADD R16, R10, 0x1, R51 ;  /* 0x000000010a107824 */ /* 0x000fe200078e0233 */
[----:B------:R-:W-:Y:S09]  /*2920*/  @P3 BRA `(.L_x_32) ;  /* 0xffffffe800c03947 */ /* 0x000ff2000383ffff */
[----:B------:R-:W-:Y:S01]  /*2930*/  UIADD3 UR22, UPT, UPT, UR22, 0x30, URZ ;  /* 0x0000003016167890 */ /* 0x000fe2000fffe0ff */
[----:B------:R-:W-:-:S03]  /*2940*/  MOV R3, UR39 ;  /* 0x0000002700037c02 */ /* 0x000fc60008000f00 */
[----:B------:R-:W-:Y:S01]  /*2950*/  ULEA UR4, UR38, UR22, 0x3 ;  /* 0x0000001626047291 */ /* 0x000fe2000f8e18ff */
[----:B------:R-:W-:-:S08]  /*2960*/  SHF.L.U32 R3, R3, 0x1f, RZ ;  /* 0x0000001f03037819 */ /* 0x000fd000000006ff */
[----:B------:R-:W1:Y:S02]  /*2970*/  SYNCS.PHASECHK.TRANS64.TRYWAIT P0, [UR4], R3 ;  /* 0x00000003ff0075a7 */ /* 0x000e640008001104 */
[----:B-1----:R-:W-:Y:S05]  /*2980*/  @!P0 BRA `(.L_x_33) ;  /* 0x0000008800f08947 */ /* 0x002fea0003800000 */
.L_x_166:
[----:B------:R-:W-:-:S04]  /*2990*/  UIADD3 UR6, UPT, UPT, UR38, 0x1, URZ ;  /* 0x0000000126067890 */ /* 0x000fc8000fffe0ff */
[----:B------:R-:W-:-:S04]  /*29a0*/  UISETP.NE.AND UP0, UPT, UR6, 0x6, UPT ;  /* 0x000000060600788c */ /* 0x000fc8000bf05270 */
[----:B------:R-:W-:Y:S02]  /*29b0*/  USEL UR5, URZ, 0x1, UP0 ;  /* 0x00000001ff057887 */ /* 0x000fe40008000000 */
[----:B------:R-:W-:Y:S02]  /*29c0*/  USEL UR6, UR6, URZ, UP0 ;  /* 0x000000ff06067287 */ /* 0x000fe40008000000 */
[----:B------:R-:W-:Y:S02]  /*29d0*/  ULOP3.LUT UR5, UR39, UR5, URZ, 0x3c, !UPT ;  /* 0x0000000527057292 */ /* 0x000fe4000f8e3cff */
[----:B------:R-:W-:-:S04]  /*29e0*/  ULEA UR4, UR6, UR22, 0x3 ;  /* 0x0000001606047291 */ /* 0x000fc8000f8e18ff */
[----:B-1----:R-:W-:-:S04]  /*29f0*/  MOV R3, UR5 ;  /* 0x0000000500037c02 */ /* 0x002fc80008000f00 */
[----:B------:R-:W-:-:S04]  /*2a00*/  SHF.L.U32 R3, R3, 0x1f, RZ ;  /* 0x0000001f03037819 */ /* 0x000fc800000006ff */
[----:B------:R-:W1:Y:S02]  /*2a10*/  SYNCS.PHASECHK.TRANS64.TRYWAIT P0, [UR4], R3 ;  /* 0x00000003ff0075a7 */ /* 0x000e640008001104 */
[----:B-1----:R-:W-:Y:S05]  /*2a20*/  @!P0 BRA `(.L_x_34) ;  /* 0x0000008800e08947 */ /* 0x002fea0003800000 */
.L_x_168:
        /* <DEDUP_REMOVED lines=10> */
.L_x_170:
        /* <DEDUP_REMOVED lines=10> */
.L_x_172:
        /* <DEDUP_REMOVED lines=10> */
.L_x_174:
[----:B------:R-:W-:-:S04]  /*2c10*/  UIADD3 UR6, UPT, UPT, UR6, 0x1, URZ ;  /* 0x0000000106067890 */ /* 0x000fc8000fffe0ff */
[----:B------:R-:W-:-:S04]  /*2c20*/  UISETP.NE.AND UP0, UPT, UR6, 0x6, UPT ;  /* 0x000000060600788c */ /* 0x000fc8000bf05270 */
[----:B------:R-:W-:Y:S02]  /*2c30*/  USEL UR4, URZ, 0x1, UP0 ;  /* 0x00000001ff047887 */ /* 0x000fe40008000000 */
[----:B------:R-:W-:Y:S02]  /*2c40*/  USEL UR6, UR6, URZ, UP0 ;  /* 0x000000ff06067287 */ /* 0x000fe40008000000 */
[----:B------:R-:W-:Y:S02]  /*2c50*/  ULOP3.LUT UR4, UR5, UR4, URZ, 0x3c, !UPT ;  /* 0x0000000405047292 */ /* 0x000fe4000f8e3cff */
[----:B------:R-:W-:-:S04]  /*2c60*/  ULEA UR6, UR6, UR22, 0x3 ;  /* 0x0000001606067291 */ /* 0x000fc8000f8e18ff */
[----:B------:R-:W-:Y:S02]  /*2c70*/  IMAD.U32 R2, RZ, RZ, UR4 ;  /* 0x00000004ff027e24 */ /* 0x000fe4000f8e00ff */
[----:B-1----:R-:W-:-:S03]  /*2c80*/  MOV R0, UR6 ;  /* 0x0000000600007c02 */ /* 0x002fc60008000f00 */
[----:B------:R-:W-:-:S07]  /*2c90*/  SHF.L.U32 R3, R2, 0x1f, RZ ;  /* 0x0000001f02037819 */ /* 0x000fce00000006ff */
.L_x_38:
[----:B-1----:R1:W4:Y:S02]  /*2ca0*/  SYNCS.PHASECHK.TRANS64.TRYWAIT P0, [R0+URZ], R3 ;  /* 0x00000003000075a7 */ /* 0x00232400080011ff */
[----:B----4-:R-:W-:Y:S05]  /*2cb0*/  @!P0 NANOSLEEP.SYNCS 0x989680 ;  /* 0x009896800000895d */ /* 0x010fea0003900000 */
[----:B------:R-:W4:Y:S02]  /*2cc0*/  @!P0 SYNCS.PHASECHK.TRANS64 P0, [R0+URZ], R3 ;  /* 0x00000003000085a7 */ /* 0x000f2400080010ff */
[----:B----4-:R-:W-:Y:S05]  /*2cd0*/  @P0 EXIT ;  /* 0x000000000000094d */ /* 0x010fea0003800000 */
[----:B------:R-:W-:Y:S05]  /*2ce0*/  BRA `(.L_x_38) ;  /* 0xfffffffc00ec7947 */ /* 0x000fea000383ffff */
.L_x_16:
[----:B------:R-:W-:-:S04]  /*2cf0*/  UISETP.NE.AND UP1, UPT, UR45, URZ, UPT ;  /* 0x000000ff2d00728c */ /* 0x000fc8000bf25270 */
[----:B------:R-:W-:-:S09]  /*2d00*/  UISETP.NE.OR UP1, UPT, UR8, 0x1, UP1 ;  /* 0x000000010800788c */ /* 0x000fd20008f25670 */
[----:B------:R-:W-:Y:S05]  /*2d10*/  BRA.U UP1, `(.L_x_39) ;  /* 0x0000000101b07547 */ /* 0x000fea000b800000 */
[----:B------:R-:W-:Y:S01]  /*2d20*/  UMOV UR4, 0x400 ;  /* 0x0000040000047882 */ /* 0x000fe20000000000 */
[----:B------:R-:W-:Y:S01]  /*2d30*/  HFMA2 R3, -RZ, RZ, 0, 5.9604644775390625e-08 ;  /* 0x00000001ff037431 */ /* 0x000fe200000001ff */
[----:B------:R-:W-:Y:S01]  /*2d40*/  ULEA UR45, UR45, UR4, 0x18 ;  /* 0x000000042d2d7291 */ /* 0x000fe2000f8ec0ff */
[----:B------:R-:W-:Y:S01]  /*2d50*/  ISETP.NE.AND P0, PT, R2, RZ, PT ;  /* 0x000000ff0200720c */ /* 0x000fe20003f05270 */
[----:B------:R-:W-:Y:S02]  /*2d60*/  IMAD.MOV.U32 R8, RZ, RZ, RZ ;  /* 0x000000ffff087224 */ /* 0x000fe400078e00ff */
[----:B------:R-:W-:Y:S02]  /*2d70*/  UIADD3 UR6, UPT, UPT, UR45, 0xb8, URZ ;  /* 0x000000b82d067890 */ /* 0x000fe4000fffe0ff */
[----:B------:R-:W-:Y:S02]  /*2d80*/  UIADD3 UR7, UPT, UPT, UR45, 0xb0, URZ ;  /* 0x000000b02d077890 */ /* 0x000fe4000fffe0ff */
[----:B------:R-:W-:-:S12]  /*2d90*/  UPRMT UR6, URZ, 0x654, UR6 ;  /* 0x00000654ff067896 */ /* 0x000fd80008000006 */
.L_x_42:
[----:B------:R-:W-:Y:S01]  /*2da0*/  SHF.L.U32 R7, R3, 0x1f, RZ ;  /* 0x0000001f03077819 */ /* 0x000fe200000006ff */
[----:B------:R-:W-:Y:S02]  /*2db0*/  IMAD.U32 R9, RZ, RZ, UR7 ;  /* 0x00000007ff097e24 */ /* 0x000fe4000f8e00ff */
[----:B------:R-:W-:Y:S01]  /*2dc0*/  @!P0 IMAD.MOV.U32 R5, RZ, RZ, 0x10 ;  /* 0x00000010ff058424 */ /* 0x000fe200078e00ff */
[----:B------:R-:W1:Y:S02]  /*2dd0*/  SYNCS.PHASECHK.TRANS64.TRYWAIT P1, [UR45+0xb8], R7 ;  /* 0x0000b807ff0075a7 */ /* 0x000e64000802112d */
[----:B------:R-:W-:-:S04]  /*2de0*/  PRMT R9, R2, 0x654, R9 ;  /* 0x0000065402097816 */ /* 0x000fc80000000009 */
[----:B------:R-:W-:Y:S01]  /*2df0*/  SEL R0, R9, R0, !P0 ;  /* 0x0000000009007207 */ /* 0x000fe20004000000 */
[----:B-1----:R-:W-:Y:S06]  /*2e00*/  @!P1 BRA `(.L_x_40) ;  /* 0x0000008800489947 */ /* 0x002fec0003800000 */
.L_x_176:
[----:B------:R-:W-:Y:S01]  /*2e10*/  UIADD3 UR4, UPT, UPT, UR45, 0xf0, URZ ;  /* 0x000000f02d047890 */ /* 0x000fe2000fffe0ff */
[----:B------:R2:W-:Y:S01]  /*2e20*/  @!P0 SYNCS.ARRIVE.TRANS64.RED RZ, [R0+URZ], R5 ;  /* 0x0000000500ff89a7 */ /* 0x0005e200080004ff */
[----:B------:R-:W-:Y:S01]  /*2e30*/  UIADD3 UR5, UPT, UPT, UR45, 0xb0, URZ ;  /* 0x000000b02d057890 */ /* 0x000fe2000fffe0ff */
[----:B------:R-:W-:-:S08]  /*2e40*/  LOP3.LUT R3, R3, 0x1, RZ, 0x3c, !PT ;  /* 0x0000000103037812 */ /* 0x000fd000078e3cff */
[----:B------:R-:W-:Y:S06]  /*2e50*/  UGETNEXTWORKID.BROADCAST [UR4], [UR5] ;  /* 0x00000000040073ca */ /* 0x000fec0008000100 */
[----:B--2---:R-:W-:-:S04]  /*2e60*/  SHF.L.U32 R5, R8, 0x1f, RZ ;  /* 0x0000001f08057819 */ /* 0x004fc800000006ff */
[----:B------:R-:W2:Y:S02]  /*2e70*/  SYNCS.PHASECHK.TRANS64.TRYWAIT P1, [UR45+0xb0], R5 ;  /* 0x0000b005ff0075a7 */ /* 0x000ea4000802112d */
[----:B--2---:R-:W-:Y:S05]  /*2e80*/  @!P1 BRA `(.L_x_41) ;  /* 0x0000008800409947 */ /* 0x004fea0003800000 */
.L_x_178:
[----:B-1----:R-:W1:Y:S01]  /*2e90*/  LDS.128 R4, [UR45+0xf0] ;  /* 0x0000f02dff047984 */ /* 0x002e620008000c00 */
[----:B------:R-:W-:Y:S01]  /*2ea0*/  LOP3.LUT R8, R8, 0x1, RZ, 0x3c, !PT ;  /* 0x0000000108087812 */ /* 0x000fe200078e3cff */
[----:B------:R-:W-:Y:S01]  /*2eb0*/  @!PT LDS RZ, [RZ] ;  /* 0x00000000fffff984 */ /* 0x000fe20000000800 */
[----:B------:R-:W-:Y:S01]  /*2ec0*/  @!PT LDS RZ, [RZ] ;  /* 0x00000000fffff984 */ /* 0x000fe20000000800 */
[----:B------:R-:W-:Y:S01]  /*2ed0*/  @!PT LDS RZ, [RZ] ;  /* 0x00000000fffff984 */ /* 0x000fe20000000800 */
[----:B------:R-:W-:Y:S01]  /*2ee0*/  @!PT LDS RZ, [RZ] ;  /* 0x00000000fffff984 */ /* 0x000fe20000000800 */
[----:B------:R2:W-:Y:S06]  /*2ef0*/  MEMBAR.ALL.CTA ;  /* 0x0000000000007992 */ /* 0x0005ec0000008000 */
[----:B--2---:R-:W2:Y:S02]  /*2f00*/  FENCE.VIEW.ASYNC.S ;  /* 0x00000000000073c6 */ /* 0x004ea40000000000 */
[----:B--2---:R-:W-:Y:S01]  /*2f10*/  SYNCS.ARRIVE.TRANS64.RED.A1T0 RZ, [UR6], RZ ;  /* 0x000000ffffff79a7 */ /* 0x004fe20008100406 */
[----:B-1----:R-:W-:-:S13]  /*2f20*/  LOP3.LUT P1, RZ, R6, 0x1, RZ, 0xc0, !PT ;  /* 0x0000000106ff7812 */ /* 0x002fda000782c0ff */
[----:B------:R-:W-:Y:S05]  /*2f30*/  @P1 BRA `(.L_x_42) ;  /* 0xfffffffc00981947 */ /* 0x000fea000383ffff */
[----:B------:R-:W-:-:S04]  /*2f40*/  SHF.L.U32 R0, R3, 0x1f, RZ ;  /* 0x0000001f03007819 */ /* 0x000fc800000006ff */
[----:B------:R-:W1:Y:S02]  /*2f50*/  SYNCS.PHASECHK.TRANS64 P0, [UR45+0xb8], R0 ;  /* 0x0000b800ff0075a7 */ /* 0x000e64000800102d */
[----:B-1----:R-:W-:Y:S05]  /*2f60*/  @P0 EXIT ;  /* 0x000000000000094d */ /* 0x002fea0003800000 */
[----:B------:R-:W-:-:S07]  /*2f70*/  MOV R0, UR45 ;  /* 0x0000002d00007c02 */ /* 0x000fce0008000f00 */
.L_x_43:
[----:B-1----:R-:W-:-:S04]  /*2f80*/  SHF.L.U32 R5, R3, 0x1f, RZ ;  /* 0x0000001f03057819 */ /* 0x002fc800000006ff */
[----:B------:R1:W2:Y:S03]  /*2f90*/  SYNCS.PHASECHK.TRANS64.TRYWAIT P0, [R0+URZ+0xb8], R5 ;  /* 0x0000b805000075a7 */ /* 0x0002a600080011ff */
[----:B--2---:R-:W-:Y:S05]  /*2fa0*/  @!P0 NANOSLEEP.SYNCS 0x989680 ;  /* 0x009896800000895d */ /* 0x004fea0003900000 */
[----:B------:R-:W2:Y:S02]  /*2fb0*/  @!P0 SYNCS.PHASECHK.TRANS64 P0, [R0+URZ+0xb8], R5 ;  /* 0x0000b805000085a7 */ /* 0x000ea400080010ff */
[----:B--2---:R-:W-:Y:S05]  /*2fc0*/  @P0 EXIT ;  /* 0x000000000000094d */ /* 0x004fea0003800000 */
[----:B------:R-:W-:Y:S05]  /*2fd0*/  BRA `(.L_x_43) ;  /* 0xfffffffc00e87947 */ /* 0x000fea000383ffff */
.L_x_39:
[----:B------:R-:W-:-:S09]  /*2fe0*/  UISETP.NE.AND UP1, UPT, UR8, URZ, UPT ;  /* 0x000000ff0800728c */ /* 0x000fd2000bf25270 */
[----:B------:R-:W-:Y:S05]  /*2ff0*/  BRA.U UP1, `(.L_x_44) ;  /* 0x0000000d01787547 */ /* 0x000fea000b800000 */
[----:B------:R-:W-:Y:S01]  /*3000*/  UMOV UR4, 0x40 ;  /* 0x0000004000047882 */ /* 0x000fe20000000000 */
[----:B------:R-:W-:Y:S01]  /*3010*/  NOP ;  /* 0x0000000000007918 */ /* 0x000fe20000000000 */
[----:B------:R-:W-:Y:S01]  /*3020*/  ULEA UR4, UR45, UR4, 0x18 ;  /* 0x000000042d047291 */ /* 0x000fe2000f8ec0ff */
[----:B------:R-:W-:Y:S02]  /*3030*/  UMOV UR5, 0x400 ;  /* 0x0000040000057882 */ /* 0x000fe40000000000 */
[----:B------:R-:W-:-:S06]  /*3040*/  ULEA UR45, UR45, UR5, 0x18 ;  /* 0x000000052d2d7291 */ /* 0x000fcc000f8ec0ff */
[----:B------:R-:W1:Y:S02]  /*3050*/  LDS.U8 R0, [UR4+0x1c] ;  /* 0x00001c04ff007984 */ /* 0x000e640008000000 */
[----:B-1----:R-:W-:-:S13]  /*3060*/  ISETP.NE.AND P0, PT, R0, RZ, PT ;  /* 0x000000ff0000720c */ /* 0x002fda0003f05270 */
[----:B------:R-:W-:Y:S05]  /*3070*/  @P0 BRA `(.L_x_45) ;  /* 0x0000000000580947 */ /* 0x000fea0003800000 */
[----:B------:R-:W-:-:S13]  /*3080*/  ELECT P0, URZ, PT ;  /* 0x0000000000ff782f */ /* 0x000fda0003800000 */
[----:B------:R-:W-:Y:S05]  /*3090*/  @!P0 BRA `(.L_x_46) ;  /* 0x0000000000608947 */ /* 0x000fea0003800000 */
[----:B------:R-:W-:Y:S01]  /*30a0*/  UMOV UR5, 0x10 ;  /* 0x0000001000057882 */ /* 0x000fe20000000000 */
[----:B------:R-:W-:Y:S01]  /*30b0*/  HFMA2 R0, -RZ, RZ, 0, 5.9604644775390625e-08 ;  /* 0x00000001ff007431 */ /* 0x000fe200000001ff */
[----:B------:R-:W-:-:S03]  /*30c0*/  MOV R2, 0xffff ;  /* 0x0000ffff00027802 */ /* 0x000fc60000000f00 */
[----:B------:R-:W-:Y:S04]  /*30d0*/  DEPBAR.LE SB1, 0x36 ;  /* 0x00009d800000791a */ /* 0x000fe80000000000 */
[----:B------:R-:W1:Y:S02]  /*30e0*/  UTCATOMSWS.FIND_AND_SET.ALIGN UP0, UR5, UR5 ;  /* 0x00000005000575e3 */ /* 0x000e640008000800 */
[----:B-1----:R-:W-:Y:S01]  /*30f0*/  MOV R3, UR5 ;  /* 0x0000000500037c02 */ /* 0x002fe20008000f00 */
[----:B------:R-:W-:Y:S06]  /*3100*/  BRA.U UP0, `(.L_x_47) ;  /* 0x0000000100187547 */ /* 0x000fec000b800000 */
.L_x_48:
[----:B------:R-:W-:Y:S05]  /*3110*/  NANOSLEEP 0x64 ;  /* 0x000000640000795d */ /* 0x000fea0003800000 */
[----:B------:R-:W-:-:S05]  /*3120*/  UMOV UR5, 0x10 ;  /* 0x0000001000057882 */ /* 0x000fca0000000000 */
[----:B------:R-:W-:Y:S04]  /*3130*/  DEPBAR.LE SB1, 0x36 ;  /* 0x00009d800000791a */ /* 0x000fe80000000000 */
[----:B------:R-:W1:Y:S02]  /*3140*/  UTCATOMSWS.FIND_AND_SET.ALIGN UP0, UR5, UR5 ;  /* 0x00000005000575e3 */ /* 0x000e640008000800 */
[----:B-1----:R-:W-:Y:S01]  /*3150*/  MOV R3, UR5 ;  /* 0x0000000500037c02 */ /* 0x002fe20008000f00 */
[----:B------:R-:W-:Y:S05]  /*3160*/  BRA.U !UP0, `(.L_x_48) ;  /* 0xfffffffd08e87547 */ /* 0x000fea000b83ffff */
.L_x_47:
[-C--:B------:R-:W-:Y:S02]  /*3170*/  SHF.L.U32 R2, R2, R3.reuse, RZ ;  /* 0x0000000302027219 */ /* 0x080fe400000006ff */
[----:B------:R-:W-:Y:S01]  /*3180*/  SHF.L.U32 R0, R0, R3, RZ ;  /* 0x0000000300007219 */ /* 0x000fe200000006ff */
[----:B------:R-:W-:Y:S02]  /*3190*/  IMAD.SHL.U32 R3, R3, 0x20, RZ ;  /* 0x0000002003037824 */ /* 0x000fe400078e00ff */
[----:B------:R1:W-:Y:S04]  /*31a0*/  ATOMS.OR RZ, [UR4+0x14], R2 ;  /* 0x00001402ffff798c */ /* 0x0003e8000b000004 */
[----:B------:R1:W-:Y:S04]  /*31b0*/  ATOMS.OR RZ, [UR4+0x18], R0 ;  /* 0x00001800ffff798c */ /* 0x0003e8000b000004 */
[----:B------:R1:W-:Y:S01]  /*31c0*/  STS [UR45+0x100], R3 ;  /* 0x00010003ff007988 */ /* 0x0003e2000800082d */
[----:B------:R-:W-:Y:S05]  /*31d0*/  BRA `(.L_x_46) ;  /* 0x0000000000107947 */ /* 0x000fea0003800000 */
.L_x_45:
[----:B------:R-:W-:Y:S02]  /*31e0*/  MOV R0, 0xffffffff ;  /* 0xffffffff00007802 */ /* 0x000fe40000000f00 */
[----:B------:R-:W-:-:S03]  /*31f0*/  MOV R2, 0x3220 ;  /* 0x0000322000027802 */ /* 0x000fc60000000f00 */
[----:B------:R1:W-:Y:S04]  /*3200*/  STS [UR45+0x100], R0 ;  /* 0x00010000ff007988 */ /* 0x0003e8000800082d */
[----:B-1-3-5:R-:W-:Y:S05]  /*3210*/  CALL.REL.NOINC `($__internal_1_$__cuda_sm10x_tcgen05_guardrail_trap_phase_invalid_during_alloc) ;  /* 0x0000009000007944 */ /* 0x02afea0003c00000 */
.L_x_46:
[----:B------:R-:W-:Y:S05]  /*3220*/  WARPSYNC.ALL ;  /* 0x0000000000007948 */ /* 0x000fea0003800000 */
[----:B------:R-:W2:Y:S01]  /*3230*/  S2UR UR6, SR_CgaCtaId ;  /* 0x00000000000679c3 */ /* 0x000ea20000008800 */
[----:B------:R-:W-:Y:S01]  /*3240*/  UMOV UR4, 0x400 ;  /* 0x0000040000047882 */ /* 0x000fe20000000000 */
[----:B------:R-:W-:-:S06]  /*3250*/  NOP ;  /* 0x0000000000007918 */ /* 0x000fcc0000000000 */
[----:B------:R-:W-:Y:S06]  /*3260*/  BAR.ARV 0x6, 0xa0 ;  /* 0x0182800000007b1d */ /* 0x000fec0000002000 */
[----:B------:R-:W-:Y:S01]  /*3270*/  IMAD.MOV.U32 R8, RZ, RZ, 0x1 ;  /* 0x00000001ff087424 */ /* 0x000fe200078e00ff */
[----:B------:R-:W-:Y:S01]  /*3280*/  UMOV UR15, URZ ;  /* 0x000000ff000f7c82 */ /* 0x000fe20008000000 */
[----:B------:R-:W-:Y:S01]  /*3290*/  UMOV UR14, URZ ;  /* 0x000000ff000e7c82 */ /* 0x000fe20008000000 */
[----:B------:R-:W-:Y:S01]  /*32a0*/  UMOV UR24, 0x0 ;  /* 0x0000000000187882 */ /* 0x000fe20000000000 */
[----:B------:R-:W-:Y:S01]  /*32b0*/  UMOV UR25, 0x8210910 ;  /* 0x0821091000197882 */ /* 0x000fe20000000000 */
[----:B------:R-:W-:Y:S01]  /*32c0*/  UMOV UR22, 0x0 ;  /* 0x0000000000167882 */ /* 0x000fe20000000000 */
[----:B------:R-:W-:Y:S01]  /*32d0*/  UMOV UR23, 0x8210910 ;  /* 0x0821091000177882 */ /* 0x000fe20000000000 */
[----:B------:R-:W-:Y:S01]  /*32e0*/  UMOV UR20, 0x0 ;  /* 0x0000000000147882 */ /* 0x000fe20000000000 */
[----:B------:R-:W-:Y:S01]  /*32f0*/  UMOV UR21, 0x8210910 ;  /* 0x0821091000157882 */ /* 0x000fe20000000000 */
[----:B------:R-:W-:Y:S01]  /*3300*/  UMOV UR18, 0x0 ;  /* 0x0000000000127882 */ /* 0x000fe20000000000 */
[----:B--2---:R-:W-:Y:S01]  /*3310*/  ULEA UR6, UR6, UR4, 0x18 ;  /* 0x0000000406067291 */ /* 0x004fe2000f8ec0ff */
[----:B------:R-:W2:Y:S03]  /*3320*/  LDCU.64 UR4, c[0x0][0x388] ;  /* 0x00007100ff0477ac */ /* 0x000ea60008000a00 */
[----:B------:R-:W-:-:S02]  /*3330*/  UIADD3 UR9, UPT, UPT, UR6, 0x8400, URZ ;  /* 0x0000840006097890 */ /* 0x000fc4000fffe0ff */
[----:B------:R-:W-:-:S03]  /*3340*/  UIADD3 UR10, UPT, UPT, UR6, 0x20400, URZ ;  /* 0x00020400060a7890 */ /* 0x000fc6000fffe0ff */
[----:B------:R-:W1:Y:S01]  /*3350*/  LDS R9, [UR6+0x100] ;  /* 0x00010006ff097984 */ /* 0x000e620008000800 */
[----:B------:R-:W-:Y:S02]  /*3360*/  USHF.R.U32.HI UR9, URZ, 0x4, UR9 ;  /* 0x00000004ff097899 */ /* 0x000fe40008011609 */
[----:B------:R-:W-:Y:S02]  /*3370*/  USHF.R.U32.HI UR10, URZ, 0x4, UR10 ;  /* 0x00000004ff0a7899 */ /* 0x000fe4000801160a */
[----:B------:R-:W-:Y:S02]  /*3380*/  ULOP3.LUT UR9, UR9, 0x3fff, URZ, 0xc0, !UPT ;  /* 0x00003fff09097892 */ /* 0x000fe4000f8ec0ff */
[----:B------:R-:W-:Y:S02]  /*3390*/  ULOP3.LUT UR10, UR10, 0x3fff, URZ, 0xc0, !UPT ;  /* 0x00003fff0a0a7892 */ /* 0x000fe4000f8ec0ff */
[----:B------:R-:W-:Y:S02]  /*33a0*/  ULOP3.LUT UR9, UR9, 0x10000, URZ, 0xfc, !UPT ;  /* 0x0001000009097892 */ /* 0x000fe4000f8efcff */
[----:B--2---:R-:W-:-:S02]  /*33b0*/  UIADD3 UR7, UPT, UPT, UR4, 0x1f, URZ ;  /* 0x0000001f04077890 */ /* 0x004fc4000fffe0ff */
[----:B------:R-:W-:Y:S02]  /*33c0*/  ULOP3.LUT UR10, UR10, 0x1000000, URZ, 0xfc, !UPT ;  /* 0x010000000a0a7892 */ /* 0x000fe4000f8efcff */
[----:B------:R-:W-:Y:S01]  /*33d0*/  USHF.R.S32.HI UR4, URZ, 0x1f, UR7 ;  /* 0x0000001fff047899 */ /* 0x000fe20008011407 */
[----:B------:R-:W-:-:S03]  /*33e0*/  UMOV UR19, 0x8210910 ;  /* 0x0821091000137882 */ /* 0x000fc60000000000 */
[----:B------:R-:W-:-:S04]  /*33f0*/  ULEA.HI UR7, UR4, UR7, URZ, 0x5 ;  /* 0x0000000704077291 */ /* 0x000fc8000f8f28ff */
[----:B------:R-:W-:-:S03]  /*3400*/  USHF.R.S32.HI UR7, URZ, 0x5, UR7 ;  /* 0x00000005ff077899 */ /* 0x000fc60008011407 */
[----:B------:R-:W2:Y:S01]  /*3410*/  LDCU UR4, c[0x0][0x390] ;  /* 0x00007200ff0477ac */ /* 0x000ea20008000800 */
[----:B------:R-:W-:Y:S02]  /*3420*/  UIMAD UR7, UR7, UR5, URZ ;  /* 0x00000005070772a4 */ /* 0x000fe4000f8e02ff */
[----:B------:R-:W-:-:S04]  /*3430*/  UIADD3 UR5, UPT, UPT, UR6, 0xb8, URZ ;  /* 0x000000b806057890 */ /* 0x000fc8000fffe0ff */
[----:B------:R-:W-:Y:S01]  /*3440*/  UPRMT UR5, URZ, 0x654, UR5 ;  /* 0x00000654ff057896 */ /* 0x000fe20008000005 */
[C---:B-1----:R-:W-:Y:S01]  /*3450*/  VIADD R3, R9.reuse, 0x80 ;  /* 0x0000008009037836 */ /* 0x042fe20000000000 */
[----:B------:R-:W-:Y:S01]  /*3460*/  LOP3.LUT R2, R9, 0xffff, RZ, 0xc0, !PT ;  /* 0x0000ffff09027812 */ /* 0x000fe200078ec0ff */
[----:B--2---:R-:W-:-:S03]  /*3470*/  UIMAD UR4, UR7, UR4, URZ ;  /* 0x00000004070472a4 */ /* 0x004fc6000f8e02ff */
[----:B------:R-:W-:Y:S01]  /*3480*/  LOP3.LUT R3, R3, 0xffff, RZ, 0xc0, !PT ;  /* 0x0000ffff03037812 */ /* 0x000fe200078ec0ff */
[----:B------:R-:W-:-:S04]  /*3490*/  UIADD3 UR16, UPT, UPT, UR4, -0x1, URZ ;  /* 0xffffffff04107890 */ /* 0x000fc8000fffe0ff */
[----:B------:R1:W-:Y:S01]  /*34a0*/  STL.64 [R1], R2 ;  /* 0x0000000201007387 */ /* 0x0003e20000100a00 */
[----:B------:R-:W-:Y:S01]  /*34b0*/  UISETP.GE.AND UP2, UPT, UR4, 0x1, UPT ;  /* 0x000000010400788c */ /* 0x000fe2000bf46270 */
[----:B-1----:R-:W-:-:S10]  /*34c0*/  CS2R R2, SRZ ;  /* 0x0000000000027805 */ /* 0x002fd4000001ff00 */
.L_x_55:
[----:B-1----:R-:W-:-:S04]  /*34d0*/  SHF.L.U32 R5, R3, 0x1f, RZ ;  /* 0x0000001f03057819 */ /* 0x002fc800000006ff */
[----:B------:R-:W1:Y:S02]  /*34e0*/  SYNCS.PHASECHK.TRANS64.TRYWAIT P0, [UR6+0xb0], R5 ;  /* 0x0000b005ff0075a7 */ /* 0x000e640008001106 */
[----:B-12-4-:R-:W-:Y:S05]  /*34f0*/  @!P0 BRA `(.L_x_49) ;  /* 0x0000008000bc8947 */ /* 0x016fea0003800000 */
.L_x_180:
[----:B-1----:R-:W1:Y:S01]  /*3500*/  LDS.128 R4, [UR6+0xf0] ;  /* 0x0000f006ff047984 */ /* 0x002e620008000c00 */
[----:B------:R-:W-:Y:S01]  /*3510*/  ULEA UR8, UR15, UR6, 0x3 ;  /* 0x000000060f087291 */ /* 0x000fe2000f8e18ff */
[----:B------:R-:W-:Y:S01]  /*3520*/  SHF.L.U32 R0, R8, 0x1f, RZ ;  /* 0x0000001f08007819 */ /* 0x000fe200000006ff */
[----:B------:R-:W-:Y:S01]  /*3530*/  @!PT LDS RZ, [RZ] ;  /* 0x00000000fffff984 */ /* 0x000fe20000000800 */
[----:B------:R-:W-:Y:S01]  /*3540*/  @!PT LDS RZ, [RZ] ;  /* 0x00000000fffff984 */ /* 0x000fe20000000800 */
[----:B------:R-:W-:Y:S01]  /*3550*/  @!PT LDS RZ, [RZ] ;  /* 0x00000000fffff984 */ /* 0x000fe20000000800 */
[----:B------:R-:W-:Y:S01]  /*3560*/  @!PT LDS RZ, [RZ] ;  /* 0x00000000fffff984 */ /* 0x000fe20000000800 */
[----:B------:R2:W-:Y:S06]  /*3570*/  MEMBAR.ALL.CTA ;  /* 0x0000000000007992 */ /* 0x0005ec0000008000 */
[----:B--2---:R-:W2:Y:S02]  /*3580*/  FENCE.VIEW.ASYNC.S ;  /* 0x00000000000073c6 */ /* 0x004ea40000000000 */
[----:B--2---:R-:W-:Y:S01]  /*3590*/  SYNCS.ARRIVE.TRANS64.RED.A1T0 RZ, [UR5], RZ ;  /* 0x000000ffffff79a7 */ /* 0x004fe20008100405 */
[----:B------:R-:W2:Y:S01]  /*35a0*/  SYNCS.PHASECHK.TRANS64.TRYWAIT P0, [UR8+0xd0], R0 ;  /* 0x0000d000ff0075a7 */ /* 0x000ea20008001108 */
[----:B-1----:R-:W-:Y:S01]  /*35b0*/  LOP3.LUT P3, RZ, R6, 0x1, RZ, 0xc0, !PT ;  /* 0x0000000106ff7812 */ /* 0x002fe2000786c0ff */
[----:B--2---:R-:W-:-:S12]  /*35c0*/  @!P0 BRA `(.L_x_50) ;  /* 0x0000008000a08947 */ /* 0x004fd80003800000 */
.L_x_182:
[----:B------:R-:W-:Y:S05]  /*35d0*/  BRA.U !UP2, `(.L_x_51) ;  /* 0x000000010af07547 */ /* 0x000fea000b800000 */
[----:B-1----:R-:W-:Y:S01]  /*35e0*/  IMAD.U32 R0, RZ, RZ, UR15 ;  /* 0x0000000fff007e24 */ /* 0x002fe2000f8e00ff */
[----:B------:R-:W-:-:S04]  /*35f0*/  ULEA UR4, UR14, UR6, 0x3 ;  /* 0x000000060e047291 */ /* 0x000fc8000f8e18ff */
[----:B------:R-:W-:Y:S02]  /*3600*/  LEA R4, R0, R1, 0x2 ;  /* 0x0000000100047211 */ /* 0x000fe400078e10ff */
[----:B------:R-:W-:-:S04]  /*3610*/  SHF.L.U32 R0, R2, 0x1f, RZ ;  /* 0x0000001f02007819 */ /* 0x000fc800000006ff */
[----:B------:R-:W5:Y:S01]  /*3620*/  LDL R4, [R4] ;  /* 0x0000000004047983 */ /* 0x000f620000100800 */
[----:B------:R1:W2:Y:S01]  /*3630*/  SYNCS.PHASECHK.TRANS64.TRYWAIT P2, [UR4], R0 ;  /* 0x00000000ff0075a7 */ /* 0x0002a20008041104 */
[----:B------:R-:W-:Y:S01]  /*3640*/  UPLOP3.LUT UP3, UPT, UPT, UPT, UPT, 0x40, 0x4 ;  /* 0x000000000004789c */ /* 0x000fe20003f6e870 */
[----:B------:R-:W-:Y:S01]  /*3650*/  UMOV UR13, UR16 ;  /* 0x00000010000d7c82 */ /* 0x000fe20008000000 */
[----:B------:R-:W-:-:S09]  /*3660*/  UMOV UR12, UR14 ;  /* 0x0000000e000c7c82 */ /* 0x000fd20008000000 */
.L_x_54:
[----:B----4-:R-:W-:Y:S01]  /*3670*/  ULEA UR7, UR12, UR6, 0x3 ;  /* 0x000000060c077291 */ /* 0x010fe2000f8e18ff */
[----:B-12---:R-:W-:Y:S11]  /*3680*/  @P2 BRA `(.L_x_52) ;  /* 0x00000000000c2947 */ /* 0x006ff60003800000 */
[----:B------:R-:W-:Y:S04]  /*3690*/  SHF.L.U32 R5, R2, 0x1f, RZ ;  /* 0x0000001f02057819 */ /* 0x000fe800000006ff */
[----:B------:R-:W2:Y:S02]  /*36a0*/  SYNCS.PHASECHK.TRANS64.TRYWAIT P0, [UR7], R5 ;  /* 0x00000005ff0075a7 */ /* 0x000ea40008001107 */
[----:B--2---:R-:W-:Y:S05]  /*36b0*/  @!P0 BRA `(.L_x_53) ;  /* 0x00000080007c8947 */ /* 0x004fea0003800000 */
.L_x_52:
[----:B------:R-:W-:Y:S01]  /*36c0*/  UISETP.NE.AND UP0, UPT, UR13, URZ, UPT ;  /* 0x000000ff0d00728c */ /* 0x000fe2000bf05270 */
[----:B------:R-:W-:Y:S01]  /*36d0*/  PLOP3.LUT P2, PT, PT, PT, PT, 0x80, 0x8 ;  /* 0x000000000008781c */ /* 0x000fe20003f4f070 */
[----:B------:R-:W-:Y:S01]  /*36e0*/  UIADD3 UR14, UPT, UPT, UR12, 0x1, URZ ;  /* 0x000000010c0e7890 */ /* 0x000fe2000fffe0ff */
[----:B------:R-:W-:Y:S03]  /*36f0*/  ELECT P1, URZ, PT ;  /* 0x0000000000ff782f */ /* 0x000fe60003820000 */
[----:B------:R-:W-:Y:S01]  /*3700*/  UISETP.NE.AND UP1, UPT, UR14, 0x6, UPT ;  /* 0x000000060e00788c */ /* 0x000fe2000bf25270 */
[----:B------:R-:W-:Y:S01]  /*3710*/  PLOP3.LUT P0, PT, PT, PT, UP0, 0x80, 0x8 ;  /* 0x000000000008781c */ /* 0x000fe20003f0f008 */
[----:B------:R-:W-:Y:S02]  /*3720*/  ULEA UR26, UR12, UR10, 0xa ;  /* 0x0000000a0c1a7291 */ /* 0x000fe4000f8e50ff */
[----:B------:R-:W-:Y:S02]  /*3730*/  USEL UR11, URZ, 0x1, UP1 ;  /* 0x00000001ff0b7887 */ /* 0x000fe40008800000 */
[----:B------:R-:W-:Y:S02]  /*3740*/  USEL UR14, UR14, URZ, UP1 ;  /* 0x000000ff0e0e7287 */ /* 0x000fe40008800000 */
[----:B------:R-:W-:Y:S02]  /*3750*/  ULEA UR28, UR12, UR9, 0xa ;  /* 0x000000090c1c7291 */ /* 0x000fe4000f8e50ff */
[----:B------:R-:W-:Y:S01]  /*3760*/  @UP0 ULEA UR4, UR14, UR6, 0x3 ;  /* 0x000000060e040291 */ /* 0x000fe2000f8e18ff */
[----:B------:R-:W-:Y:S01]  /*3770*/  LOP3.LUT R2, R2, UR11, RZ, 0x3c, !PT ;  /* 0x0000000b02027c12 */ /* 0x000fe2000f8e3cff */
[----:B------:R-:W-:Y:S02]  /*3780*/  UIADD3 UR36, UPT, UPT, UR26, 0x40, URZ ;  /* 0x000000401a247890 */ /* 0x000fe4000fffe0ff */
[----:B------:R-:W-:Y:S01]  /*3790*/  UIADD3 UR34, UPT, UPT, UR28, 0x2, URZ ;  /* 0x000000021c227890 */ /* 0x000fe2000fffe0ff */
[----:B-1----:R-:W-:Y:S01]  /*37a0*/  @P0 SHF.L.U32 R0, R2, 0x1f, RZ ;  /* 0x0000001f02000819 */ /* 0x002fe200000006ff */
[----:B------:R-:W-:Y:S02]  /*37b0*/  UIADD3 UR32, UPT, UPT, UR26, 0x80, URZ ;  /* 0x000000801a207890 */ /* 0x000fe4000fffe0ff */
[----:B------:R-:W-:Y:S01]  /*37c0*/  UIADD3 UR30, UPT, UPT, UR28, 0x4, URZ ;  /* 0x000000041c1e7890 */ /* 0x000fe2000fffe0ff */
[----:B------:R4:W1:Y:S01]  /*37d0*/  @P0 SYNCS.PHASECHK.TRANS64.TRYWAIT P2, [UR4], R0 ;  /* 0x00000000ff0005a7 */ /* 0x0008620008041104 */
[----:B------:R-:W-:Y:S02]  /*37e0*/  ELECT P0, URZ, PT ;  /* 0x0000000000ff782f */ /* 0x000fe40003800000 */
[C---:B-----5:R-:W-:Y:S01]  /*37f0*/  @P1 R2UR.BROADCAST UR4, R4.reuse ;  /* 0x00000000040412ca */ /* 0x060fe200008e0000 */
[----:B------:R-:W-:Y:S10]  /*3800*/  UIADD3 UR7, UPT, UPT, UR7, 0x30, URZ ;  /* 0x0000003007077890 */ /* 0x000ff4000fffe0ff */
[C---:B------:R-:W-:Y:S02]  /*3810*/  @P0 R2UR.BROADCAST UR11, R4.reuse ;  /* 0x00000000040b02ca */ /* 0x040fe400008e0000 */
[----:B------:R-:W-:Y:S01]  /*3820*/  ELECT P0, URZ, PT ;  /* 0x0000000000ff782f */ /* 0x000fe20003800000 */
[----:B------:R-:W-:Y:S01]  /*3830*/  UMOV UR27, 0x20004020 ;  /* 0x20004020001b7882 */ /* 0x000fe20000000000 */
[----:B------:R-:W-:Y:S01]  /*3840*/  UMOV UR29, 0x40004040 ;  /* 0x40004040001d7882 */ /* 0x000fe20000000000 */
[----:B------:R-:W-:Y:S01]  /*3850*/  UMOV UR37, 0x20004020 ;  /* 0x2000402000257882 */ /* 0x000fe20000000000 */
[----:B------:R-:W-:Y:S01]  /*3860*/  UMOV UR35, 0x40004040 ;  /* 0x4000404000237882 */ /* 0x000fe20000000000 */
[----:B------:R-:W-:Y:S01]  /*3870*/  UMOV UR33, 0x20004020 ;  /* 0x2000402000217882 */ /* 0x000fe20000000000 */
[----:B------:R-:W-:Y:S01]  /*3880*/  UMOV UR31, 0x40004040 ;  /* 0x40004040001f7882 */ /* 0x000fe20000000000 */
[----:B------:R-:W-:Y:S01]  /*3890*/  UMOV UR12, UR14 ;  /* 0x0000000e000c7c82 */ /* 0x000fe20008000000 */
[----:B------:R2:W-:Y:S01]  /*38a0*/  UTCHMMA gdesc[UR28], gdesc[UR26], tmem[UR4], tmem[UR24], idesc[UR25], UP3 ;  /* 0x00ff181a1c0075ea */ /* 0x0005e20009800004 */
[----:B------:R-:W-:Y:S02]  /*38b0*/  UPLOP3.LUT UP3, UPT, UPT, UPT, UPT, 0x80, 0x8 ;  /* 0x000000000008789c */ /* 0x000fe40003f6f070 */
[----:B------:R3:W-:Y:S01]  /*38c0*/  UTCHMMA gdesc[UR34], gdesc[UR36], tmem[UR11], tmem[UR22], idesc[UR23], UPT ;  /* 0x00ff1624220075ea */ /* 0x0007e2000b80000b */
[----:B--2---:R-:W-:Y:S01]  /*38d0*/  UIADD3 UR26, UPT, UPT, UR26, 0xc0, URZ ;  /* 0x000000c01a1a7890 */ /* 0x004fe2000fffe0ff */
[C---:B------:R-:W-:Y:S02]  /*38e0*/  @P0 R2UR.BROADCAST UR4, R4.reuse ;  /* 0x00000000040402ca */ /* 0x040fe400008e0000 */
[----:B------:R-:W-:Y:S11]  /*38f0*/  ELECT P0, URZ, PT ;  /* 0x0000000000ff782f */ /* 0x000ff60003800000 */
[----:B------:R-:W-:Y:S02]  /*3900*/  @!UPT UIADD3 URZ, UPT, UPT, URZ, URZ, URZ ;  /* 0x000000fffffff290 */ /* 0x000fe4000fffe0ff */
[----:B---3--:R-:W-:Y:S01]  /*3910*/  @P0 R2UR.BROADCAST UR11, R4 ;  /* 0x00000000040b02ca */ /* 0x008fe200008e0000 */
[----:B------:R-:W-:Y:S01]  /*3920*/  UIADD3 UR28, UPT, UPT, UR28, 0x6, URZ ;  /* 0x000000061c1c7890 */ /* 0x000fe2000fffe0ff */
[----:B------:R2:W-:Y:S11]  /*3930*/  UTCHMMA gdesc[UR30], gdesc[UR32], tmem[UR4], tmem[UR20], idesc[UR21], UPT ;  /* 0x00ff14201e0075ea */ /* 0x0005f6000b800004 */
[----:B------:R4:W-:Y:S01]  /*3940*/  UTCHMMA gdesc[UR28], gdesc[UR26], tmem[UR11], tmem[UR18], idesc[UR19], UPT ;  /* 0x00ff121a1c0075ea */ /* 0x0009e2000b80000b */
[----:B------:R4:W-:Y:S01]  /*3950*/  UTCBAR [UR7], URZ ;  /* 0x000000ff070073e9 */ /* 0x0009e200080000ff */
[----:B--2---:R-:W-:Y:S02]  /*3960*/  UIADD3 UR4, UPT, UPT, UR13, 0x1, URZ ;  /* 0x000000010d047890 */ /* 0x004fe4000fffe0ff */
[----:B------:R-:W-:Y:S02]  /*3970*/  UIADD3 UR13, UPT, UPT, UR13, -0x1, URZ ;  /* 0xffffffff0d0d7890 */ /* 0x000fe4000fffe0ff */
[----:B------:R-:W-:Y:S09]  /*3980*/  UISETP.GT.U32.AND UP0, UPT, UR4, 0x1, UPT ;  /* 0x000000010400788c */ /* 0x000ff2000bf04070 */
[----:B------:R-:W-:Y:S05]  /*3990*/  BRA.U UP0, `(.L_x_54) ;  /* 0xfffffffd00347547 */ /* 0x000fea000b83ffff */
.L_x_51:
[----:B------:R-:W-:Y:S01]  /*39a0*/  UIADD3 UR15, UPT, UPT, UR15, 0x1, URZ ;  /* 0x000000010f0f7890 */ /* 0x000fe2000fffe0ff */
[----:B------:R-:W-:Y:S01]  /*39b0*/  LOP3.LUT R3, R3, 0x1, RZ, 0x3c, !PT ;  /* 0x0000000103037812 */ /* 0x000fe200078e3cff */
[----:B------:R-:W-:Y:S02]  /*39c0*/  UIADD3 UR8, UPT, UPT, UR8, 0xc0, URZ ;  /* 0x000000c008087890 */ /* 0x000fe4000fffe0ff */
[----:B------:R-:W-:-:S04]  /*39d0*/  UISETP.NE.AND UP0, UPT, UR15, 0x2, UPT ;  /* 0x000000020f00788c */ /* 0x000fc8000bf05270 */
[----:B------:R-:W-:Y:S02]  /*39e0*/  USEL UR4, URZ, 0x1, UP0 ;  /* 0x00000001ff047887 */ /* 0x000fe40008000000 */
[----:B------:R-:W-:Y:S01]  /*39f0*/  USEL UR15, UR15, URZ, UP0 ;  /* 0x000000ff0f0f7287 */ /* 0x000fe20008000000 */
[----:B------:R2:W-:Y:S03]  /*3a00*/  UTCBAR [UR8], URZ ;  /* 0x000000ff080073e9 */ /* 0x0005e600080000ff */
[----:B------:R-:W-:Y:S01]  /*3a10*/  LOP3.LUT R8, R8, UR4, RZ, 0x3c, !PT ;  /* 0x0000000408087c12 */ /* 0x000fe2000f8e3cff */
[----:B------:R-:W-:Y:S07]  /*3a20*/  @P3 BRA `(.L_x_55) ;  /* 0xfffffff800a83947 */ /* 0x000fee000383ffff */
[----:B------:R-:W3:Y:S01]  /*3a30*/  S2UR UR4, SR_CgaCtaId ;  /* 0x00000000000479c3 */ /* 0x000ee20000008800 */
[----:B------:R-:W-:Y:S01]  /*3a40*/  ELECT P0, URZ, PT ;  /* 0x0000000000ff782f */ /* 0x000fe20003800000 */
[----:B-1--4-:R-:W-:Y:S01]  /*3a50*/  IMAD.MOV.U32 R0, RZ, RZ, 0x1 ;  /* 0x00000001ff007424 */ /* 0x012fe200078e00ff */
[----:B------:R-:W-:Y:S01]  /*3a60*/  UIADD3 UR6, UPT, UPT, UR6, 0xd0, URZ ;  /* 0x000000d006067890 */ /* 0x000fe2000fffe0ff */
[----:B------:R-:W-:Y:S01]  /*3a70*/  SHF.L.U32 R3, R8, 0x1f, RZ ;  /* 0x0000001f08037819 */ /* 0x000fe200000006ff */
[----:B------:R-:W-:-:S03]  /*3a80*/  UMOV UR5, 0x40 ;  /* 0x0000004000057882 */ /* 0x000fc60000000000 */
[----:B------:R-:W-:Y:S01]  /*3a90*/  UVIRTCOUNT.DEALLOC.SMPOOL 0x80 ;  /* 0x000000800000784c */ /* 0x000fe20000000000 */
[----:B---3--:R-:W-:Y:S02]  /*3aa0*/  ULEA UR4, UR4, UR5, 0x18 ;  /* 0x0000000504047291 */ /* 0x008fe4000f8ec0ff */
[----:B------:R-:W-:-:S07]  /*3ab0*/  ULEA UR5, UR15, UR6, 0x3 ;  /* 0x000000060f057291 */ /* 0x000fce000f8e18ff */
[----:B------:R1:W-:Y:S02]  /*3ac0*/  @P0 STS.U8 [UR4+0x1c], R0 ;  /* 0x00001c00ff000988 */ /* 0x0003e40008000004 */
[----:B------:R-:W3:Y:S02]  /*3ad0*/  SYNCS.PHASECHK.TRANS64.TRYWAIT P0, [UR5], R3 ;  /* 0x00000003ff0075a7 */ /* 0x000ee40008001105 */
[----:B-1-3--:R-:W-:Y:S05]  /*3ae0*/  @!P0 BRA `(.L_x_56) ;  /* 0x0000007c00888947 */ /* 0x00afea0003800000 */
.L_x_185:
[----:B------:R-:W-:-:S04]  /*3af0*/  UIADD3 UR7, UPT, UPT, UR15, 0x1, URZ ;  /* 0x000000010f077890 */ /* 0x000fc8000fffe0ff */
[----:B------:R-:W-:-:S04]  /*3b00*/  UISETP.NE.AND UP0, UPT, UR7, 0x2, UPT ;  /* 0x000000020700788c */ /* 0x000fc8000bf05270 */
[----:B------:R-:W-:Y:S02]  /*3b10*/  USEL UR5, URZ, 0x1, UP0 ;  /* 0x00000001ff057887 */ /* 0x000fe40008000000 */
[----:B------:R-:W-:-:S04]  /*3b20*/  USEL UR7, UR7, URZ, UP0 ;  /* 0x000000ff07077287 */ /* 0x000fc80008000000 */
[----:B------:R-:W-:Y:S01]  /*3b30*/  ULEA UR7, UR7, UR6, 0x3 ;  /* 0x0000000607077291 */ /* 0x000fe2000f8e18ff */
[----:B-1----:R-:W-:-:S04]  /*3b40*/  LOP3.LUT R3, R8, UR5, RZ, 0x3c, !PT ;  /* 0x0000000508037c12 */ /* 0x002fc8000f8e3cff */
[----:B------:R-:W-:-:S04]  /*3b50*/  SHF.L.U32 R3, R3, 0x1f, RZ ;  /* 0x0000001f03037819 */ /* 0x000fc800000006ff */
[----:B------:R-:W1:Y:S02]  /*3b60*/  SYNCS.PHASECHK.TRANS64.TRYWAIT P0, [UR7], R3 ;  /* 0x00000003ff0075a7 */ /* 0x000e640008001107 */
[----:B-1----:R-:W-:Y:S05]  /*3b70*/  @!P0 BRA `(.L_x_57) ;  /* 0x0000007c007c8947 */ /* 0x002fea0003800000 */
.L_x_187:
[----:B------:R-:W-:Y:S01]  /*3b80*/  NOP ;  /* 0x0000000000007918 */ /* 0x000fe20000000000 */
[----:B-1----:R-:W1:Y:S01]  /*3b90*/  LDS R0, [UR4+0x14] ;  /* 0x00001404ff007984 */ /* 0x002e620008000800 */
[----:B------:R-:W-:Y:S01]  /*3ba0*/  LOP3.LUT R2, R9, 0xffff, RZ, 0xc0, !PT ;  /* 0x0000ffff09027812 */ /* 0x000fe200078ec0ff */
[----:B------:R-:W-:Y:S02]  /*3bb0*/  IMAD.MOV.U32 R3, RZ, RZ, 0xffff ;  /* 0x0000ffffff037424 */ /* 0x000fe400078e00ff */
[----:B------:R-:W-:Y:S01]  /*3bc0*/  IMAD.MOV.U32 R5, RZ, RZ, 0x1 ;  /* 0x00000001ff057424 */ /* 0x000fe200078e00ff */
[----:B------:R-:W-:-:S04]  /*3bd0*/  SHF.R.U32.HI R2, RZ, 0x5, R2 ;  /* 0x00000005ff027819 */ /* 0x000fc80000011602 */
[-C--:B------:R-:W-:Y:S02]  /*3be0*/  SHF.L.U32 R3, R3, R2.reuse, RZ ;  /* 0x0000000203037219 */ /* 0x080fe400000006ff */
[----:B------:R-:W-:Y:S02]  /*3bf0*/  SHF.L.U32 R5, R5, R2, RZ ;  /* 0x0000000205057219 */ /* 0x000fe400000006ff */
[----:B-1----:R-:W-:-:S04]  /*3c00*/  LOP3.LUT R0, R0, R3, RZ, 0xc0, !PT ;  /* 0x0000000300007212 */ /* 0x002fc800078ec0ff */
[----:B------:R-:W-:-:S13]  /*3c10*/  ISETP.NE.AND P0, PT, R0, R3, PT ;  /* 0x000000030000720c */ /* 0x000fda0003f05270 */
[----:B------:R-:W-:Y:S05]  /*3c20*/  @P0 BRA `(.L_x_58) ;  /* 0x00000000005c0947 */ /* 0x000fea0003800000 */
[----:B------:R-:W1:Y:S02]  /*3c30*/  LDS R0, [UR4+0x18] ;  /* 0x00001804ff007984 */ /* 0x000e640008000800 */
[----:B-1----:R-:W-:-:S04]  /*3c40*/  LOP3.LUT R0, R0, R5, RZ, 0xc0, !PT ;  /* 0x0000000500007212 */ /* 0x002fc800078ec0ff */
[----:B------:R-:W-:-:S13]  /*3c50*/  ISETP.NE.AND P0, PT, R0, R5, PT ;  /* 0x000000050000720c */ /* 0x000fda0003f05270 */
[----:B------:R-:W-:Y:S05]  /*3c60*/  @P0 BRA `(.L_x_59) ;  /* 0x0000000000400947 */ /* 0x000fea0003800000 */
[----:B--2---:R-:W-:Y:S01]  /*3c70*/  R2UR UR8, R3 ;  /* 0x00000000030872ca */ /* 0x004fe200000e0000 */
[----:B------:R-:W1:Y:S01]  /*3c80*/  S2R R2, SR_LANEID ;  /* 0x0000000000027919 */ /* 0x000e620000000000 */
[----:B------:R-:W-:Y:S01]  /*3c90*/  LOP3.LUT R5, RZ, R5, RZ, 0x33, !PT ;  /* 0x00000005ff057212 */ /* 0x000fe200078e33ff */
[----:B------:R-:W-:Y:S02]  /*3ca0*/  VOTEU.ANY UR7, UPT, PT ;  /* 0x0000000000077886 */ /* 0x000fe400038e0100 */
[----:B------:R-:W-:Y:S01]  /*3cb0*/  UFLO.U32 UR7, UR7 ;  /* 0x00000007000772bd */ /* 0x000fe200080e0000 */
[----:B------:R-:W2:Y:S07]  /*3cc0*/  REDUX UR5, R5 ;  /* 0x00000000050573c4 */ /* 0x000eae0000000000 */
[----:B------:R-:W-:-:S06]  /*3cd0*/  ULOP3.LUT UR8, URZ, UR8, URZ, 0x33, !UPT ;  /* 0x00000008ff087292 */ /* 0x000fcc000f8e33ff */
[----:B------:R-:W-:-:S04]  /*3ce0*/  IMAD.U32 R0, RZ, RZ, UR8 ;  /* 0x00000008ff007e24 */ /* 0x000fc8000f8e00ff */
[----:B------:R-:W3:Y:S02]  /*3cf0*/  REDUX UR6, R0 ;  /* 0x00000000000673c4 */ /* 0x000ee40000000000 */
[----:B------:R4:W-:Y:S01]  /*3d00*/  UTCATOMSWS.AND URZ, UR8 ;  /* 0x0000000800ff79e3 */ /* 0x0009e20008000000 */
[----:B-1----:R-:W-:Y:S01]  /*3d10*/  ISETP.EQ.U32.AND P0, PT, R2, UR7, PT ;  /* 0x0000000702007c0c */ /* 0x002fe2000bf02070 */
[----:B--2---:R-:W-:Y:S02]  /*3d20*/  IMAD.U32 R2, RZ, RZ, UR5 ;  /* 0x00000005ff027e24 */ /* 0x004fe4000f8e00ff */
[----:B---3--:R-:W-:-:S10]  /*3d30*/  IMAD.U32 R3, RZ, RZ, UR6 ;  /* 0x00000006ff037e24 */ /* 0x008fd4000f8e00ff */
[----:B------:R4:W-:Y:S04]  /*3d40*/  @P0 ATOMS.AND RZ, [UR4+0x14], R3 ;  /* 0x00001403ffff098c */ /* 0x0009e8000a800004 */
[----:B------:R4:W-:Y:S01]  /*3d50*/  @P0 ATOMS.AND RZ, [UR4+0x18], R2 ;  /* 0x00001802ffff098c */ /* 0x0009e2000a800004 */
[----:B------:R-:W-:Y:S05]  /*3d60*/  BRA `(.L_x_60) ;  /* 0x0000000000147947 */ /* 0x000fea0003800000 */
.L_x_59:
[----:B------:R-:W-:Y:S02]  /*3d70*/  MOV R2, 0x3d90 ;  /* 0x00003d9000027802 */ /* 0x000fe40000000f00 */
[----:B--2--5:R-:W-:Y:S05]  /*3d80*/  CALL.REL.NOINC `($__internal_0_$__cuda_sm10x_tcgen05_guardrail_trap_col_being_dealloced_not_returned_by_alloc) ;  /* 0x0000008400187944 */ /* 0x024fea0003c00000 */
[----:B------:R-:W-:Y:S05]  /*3d90*/  BRA `(.L_x_60) ;  /* 0x0000000000087947 */ /* 0x000fea0003800000 */
.L_x_58:
[----:B------:R-:W-:Y:S02]  /*3da0*/  MOV R2, 0x3dc0 ;  /* 0x00003dc000027802 */ /* 0x000fe40000000f00 */
[----:B--2--5:R-:W-:Y:S05]  /*3db0*/  CALL.REL.NOINC `($__internal_2_$__cuda_sm10x_tcgen05_guardrail_trap_unallocated_columns_being_dealloced) ;  /* 0x0000008400247944 */ /* 0x024fea0003c00000 */
.L_x_60:
[----:B------:R-:W-:Y:S01]  /*3dc0*/  NOP ;  /* 0x0000000000007918 */ /* 0x000fe20000000000 */
[----:B----4-:R-:W-:Y:S05]  /*3dd0*/  EXIT ;  /* 0x000000000000794d */ /* 0x010fea0003800000 */
.L_x_44:
[----:B------:R-:W-:-:S09]  /*3de0*/  UISETP.NE.OR UP2, UPT, UR8, 0x3, !UP2 ;  /* 0x000000030800788c */ /* 0x000fd2000d745670 */
[----:B------:R-:W-:Y:S05]  /*3df0*/  BRA.U UP2, `(.L_x_61) ;  /* 0x0000001502e87547 */ /* 0x000fea000b800000 */
[----:B-----5:R-:W1:Y:S01]  /*3e00*/  LDC.64 R32, c[0x0][0x988] ;  /* 0x00026200ff207b82 */ /* 0x020e620000000a00 */
[----:B------:R-:W2:Y:S01]  /*3e10*/  LDCU.64 UR8, c[0x0][0x888] ;  /* 0x00011100ff0877ac */ /* 0x000ea20008000a00 */
[----:B------:R-:W-:Y:S01]  /*3e20*/  IMAD.MOV.U32 R34, RZ, RZ, RZ ;  /* 0x000000ffff227224 */ /* 0x000fe200078e00ff */
[----:B------:R-:W4:Y:S05]  /*3e30*/  LDCU.64 UR4, c[0x0][0x890] ;  /* 0x00011200ff0477ac */ /* 0x000f2a0008000a00 */
[----:B------:R-:W3:Y:S01]  /*3e40*/  LDC.64 R24, c[0x0][0x980] ;  /* 0x00026000ff187b82 */ /* 0x000ee20000000a00 */
[----:B------:R-:W-:Y:S01]  /*3e50*/  UMOV UR22, 0x400 ;  /* 0x0000040000167882 */ /* 0x000fe20000000000 */
[----:B------:R-:W-:-:S02]  /*3e60*/  UPLOP3.LUT UP1, UPT, UPT, UPT, UPT, 0x40, 0x4 ;  /* 0x000000000004789c */ /* 0x000fc40003f2e870 */
[----:B------:R-:W-:-:S04]  /*3e70*/  ULEA UR22, UR45, UR22, 0x18 ;  /* 0x000000162d167291 */ /* 0x000fc8000f8ec0ff */
[----:B------:R-:W3:Y:S01]  /*3e80*/  LDC R0, c[0x0][0xb30] ;  /* 0x0002cc00ff007b82 */ /* 0x000ee20000000800 */
[----:B------:R-:W-:Y:S02]  /*3e90*/  UIADD3 UR15, UPT, UPT, UR22, 0xb8, URZ ;  /* 0x000000b8160f7890 */ /* 0x000fe4000fffe0ff */
[----:B--2---:R-:W-:Y:S02]  /*3ea0*/  UISETP.NE.U32.AND UP4, UPT, UR8, URZ, UPT ;  /* 0x000000ff0800728c */ /* 0x004fe4000bf85070 */
[----:B------:R-:W-:Y:S02]  /*3eb0*/  UIADD3 UR41, UPT, UPT, UR22, 0x60, URZ ;  /* 0x0000006016297890 */ /* 0x000fe4000fffe0ff */
[----:B----4-:R-:W-:Y:S01]  /*3ec0*/  UISETP.NE.U32.AND UP5, UPT, UR4, URZ, UPT ;  /* 0x000000ff0400728c */ /* 0x010fe2000bfa5070 */
[----:B------:R-:W2:Y:S01]  /*3ed0*/  LDC R27, c[0x0][0x370] ;  /* 0x0000dc00ff1b7b82 */ /* 0x000ea20000000800 */
[C---:B-1----:R-:W-:Y:S01]  /*3ee0*/  ISETP.NE.AND P0, PT, R33.reuse, 0x1, PT ;  /* 0x000000012100780c */ /* 0x042fe20003f05270 */
[----:B------:R-:W-:Y:S01]  /*3ef0*/  UIADD3 UR33, UPT, UPT, UR22, 0x68, URZ ;  /* 0x0000006816217890 */ /* 0x000fe2000fffe0ff */
[----:B------:R-:W-:Y:S01]  /*3f00*/  R2UR UR7, R33 ;  /* 0x00000000210772ca */ /* 0x000fe200000e0000 */
[----:B------:R-:W-:Y:S01]  /*3f10*/  UIADD3 UR25, UPT, UPT, UR22, 0x70, URZ ;  /* 0x0000007016197890 */ /* 0x000fe2000fffe0ff */
[----:B------:R-:W-:Y:S01]  /*3f20*/  IMAD.MOV.U32 R33, RZ, RZ, 0x2000 ;  /* 0x00002000ff217424 */ /* 0x000fe200078e00ff */
[----:B------:R-:W-:-:S02]  /*3f30*/  UIADD3 UR17, UPT, UPT, UR22, 0x78, URZ ;  /* 0x0000007816117890 */ /* 0x000fc4000fffe0ff */
[----:B------:R-:W1:Y:S01]  /*3f40*/  LDC R2, c[0x0][0xb0c] ;  /* 0x0002c300ff027b82 */ /* 0x000e620000000800 */
[----:B---3--:R-:W-:Y:S01]  /*3f50*/  R2UR UR14, R24 ;  /* 0x00000000180e72ca */ /* 0x008fe200000e0000 */
[----:B------:R-:W-:Y:S02]  /*3f60*/  UISETP.NE.AND.EX UP4, UPT, UR9, URZ, UPT, UP4 ;  /* 0x000000ff0900728c */ /* 0x000fe4000bf85340 */
[----:B------:R-:W-:Y:S02]  /*3f70*/  UPRMT UR15, URZ, 0x654, UR15 ;  /* 0x00000654ff0f7896 */ /* 0x000fe4000800000f */
[----:B------:R-:W-:Y:S02]  /*3f80*/  UPRMT UR31, UR45, 0x654, UR41 ;  /* 0x000006542d1f7896 */ /* 0x000fe40008000029 */
[----:B------:R-:W3:Y:S01]  /*3f90*/  LDC R17, c[0x0][0xb20] ;  /* 0x0002c800ff117b82 */ /* 0x000ee20000000800 */
[----:B------:R-:W-:Y:S01]  /*3fa0*/  ISETP.NE.AND P1, PT, R0, 0x1, PT ;  /* 0x000000010000780c */ /* 0x000fe20003f25270 */
[----:B------:R-:W-:-:S02]  /*3fb0*/  UPRMT UR30, UR45, 0x654, UR33 ;  /* 0x000006542d1e7896 */ /* 0x000fc40008000021 */
[----:B------:R-:W-:Y:S02]  /*3fc0*/  UPRMT UR23, UR45, 0x654, UR25 ;  /* 0x000006542d177896 */ /* 0x000fe40008000019 */
[----:B------:R-:W-:Y:S02]  /*3fd0*/  UPRMT UR38, UR45, 0x654, UR17 ;  /* 0x000006542d267896 */ /* 0x000fe40008000011 */
[----:B------:R-:W4:Y:S01]  /*3fe0*/  LDC.64 R36, c[0x0][0x348] ;  /* 0x0000d200ff247b82 */ /* 0x000f220000000a00 */
[----:B------:R-:W-:Y:S01]  /*3ff0*/  UISETP.NE.AND.EX UP5, UPT, UR5, URZ, UPT, UP5 ;  /* 0x000000ff0500728c */ /* 0x000fe2000bfa5350 */
[----:B------:R-:W-:-:S06]  /*4000*/  VOTEU.ANY UP3, P0 ;  /* 0x0000000000ff7886 */ /* 0x000fcc0000060100 */
[----:B------:R-:W1:Y:S08]  /*4010*/  LDC.64 R20, c[0x0][0xb10] ;  /* 0x0002c400ff147b82 */ /* 0x000e700000000a00 */
[----:B------:R-:W1:Y:S08]  /*4020*/  LDC.64 R6, c[0x0][0xb18] ;  /* 0x0002c600ff067b82 */ /* 0x000e700000000a00 */
[----:B------:R-:W1:Y:S08]  /*4030*/  LDC.64 R4, c[0x0][0xb28] ;  /* 0x0002ca00ff047b82 */ /* 0x000e700000000a00 */
[----:B------:R-:W1:Y:S08]  /*4040*/  LDC.64 R22, c[0x0][0x990] ;  /* 0x00026400ff167b82 */ /* 0x000e700000000a00 */
[----:B--23--:R-:W1:Y:S02]  /*4050*/  LDC R18, c[0x0][0x374] ;  /* 0x0000dd00ff127b82 */ /* 0x00ce640000000800 */
.L_x_76:
[----:B------:R-:W-:Y:S04]  /*4060*/  SHF.L.U32 R3, R34, 0x1f, RZ ;  /* 0x0000001f22037819 */ /* 0x000fe800000006ff */
[----:B--2---:R-:W2:Y:S02]  /*4070*/  SYNCS.PHASECHK.TRANS64.TRYWAIT P0, [UR22+0xb0], R3 ;  /* 0x0000b003ff0075a7 */ /* 0x004ea40008001116 */
[----:B--2---:R-:W-:Y:S05]  /*4080*/  @!P0 BRA `(.L_x_62) ;  /* 0x0000007800508947 */ /* 0x004fea0003800000 */
.L_x_189:
[----:B------:R-:W3:Y:S01]  /*4090*/  LDS.128 R28, [UR22+0xf0] ;  /* 0x0000f016ff1c7984 */ /* 0x000ee20008000c00 */
[----:B------:R-:W-:Y:S01]  /*40a0*/  ISETP.GE.AND P0, PT, R26, 0x1, PT ;  /* 0x000000011a00780c */ /* 0x000fe20003f06270 */
[----:B------:R-:W-:Y:S01]  /*40b0*/  @!PT LDS RZ, [RZ] ;  /* 0x00000000fffff984 */ /* 0x000fe20000000800 */
[----:B------:R-:W-:Y:S01]  /*40c0*/  @!PT LDS RZ, [RZ] ;  /* 0x00000000fffff984 */ /* 0x000fe20000000800 */
[----:B------:R-:W-:Y:S01]  /*40d0*/  @!PT LDS RZ, [RZ] ;  /* 0x00000000fffff984 */ /* 0x000fe20000000800 */
[----:B------:R-:W-:Y:S01]  /*40e0*/  @!PT LDS RZ, [RZ] ;  /* 0x00000000fffff984 */ /* 0x000fe20000000800 */
[----:B------:R5:W-:Y:S06]  /*40f0*/  MEMBAR.ALL.CTA ;  /* 0x0000000000007992 */ /* 0x000bec0000008000 */
[----:B-----5:R-:W5:Y:S02]  /*4100*/  FENCE.VIEW.ASYNC.S ;  /* 0x00000000000073c6 */ /* 0x020f640000000000 */
[----:B-----5:R-:W-:Y:S01]  /*4110*/  SYNCS.ARRIVE.TRANS64.RED.A1T0 RZ, [UR15], RZ ;  /* 0x000000ffffff79a7 */ /* 0x020fe2000810040f */
[----:B---3--:R-:W-:Y:S11]  /*4120*/  LOP3.LUT P3, RZ, R30, 0x1, RZ, 0xc0, !PT ;  /* 0x000000011eff7812 */ /* 0x008ff6000786c0ff */
[----:B------:R-:W-:Y:S02]  /*4130*/  @!UPT UIADD3 URZ, UPT, UPT, URZ, URZ, URZ ;  /* 0x000000fffffff290 */ /* 0x000fe4000fffe0ff */
[----:B------:R-:W-:Y:S02]  /*4140*/  @P3 MOV R13, R28 ;  /* 0x0000001c000d3202 */ /* 0x000fe40000000f00 */
[----:B------:R-:W-:Y:S01]  /*4150*/  @P3 LOP3.LUT R8, R29, 0xffff, RZ, 0xc0, !PT ;  /* 0x0000ffff1d083812 */ /* 0x000fe200078ec0ff */
[----:B------:R-:W-:Y:S06]  /*4160*/  @!P0 BRA `(.L_x_63) ;  /* 0x0000000000a48947 */ /* 0x000fec0003800000 */
[----:B-1----:R-:W-:Y:S01]  /*4170*/  IMAD.HI.U32 R40, R18, R7, RZ ;  /* 0x0000000712287227 */ /* 0x002fe200078e00ff */
[----:B------:R-:W-:Y:S02]  /*4180*/  ISETP.NE.AND P0, PT, R6, 0x1, PT ;  /* 0x000000010600780c */ /* 0x000fe40003f05270 */
[----:B------:R-:W-:Y:S01]  /*4190*/  ISETP.NE.AND P2, PT, R26, 0x1, PT ;  /* 0x000000011a00780c */ /* 0x000fe20003f45270 */
[-C--:B------:R-:W-:Y:S01]  /*41a0*/  IMAD.HI.U32 R38, R27, R20.reuse, RZ ;  /* 0x000000141b267227 */ /* 0x080fe200078e00ff */
[----:B------:R-:W-:Y:S02]  /*41b0*/  SHF.R.U32.HI R39, RZ, R17, R40 ;  /* 0x00000011ff277219 */ /* 0x000fe40000011628 */
[----:B------:R-:W-:Y:S01]  /*41c0*/  ISETP.NE.AND P4, PT, R2, 0x1, PT ;  /* 0x000000010200780c */ /* 0x000fe20003f85270 */
[----:B------:R-:W-:Y:S01]  /*41d0*/  IMAD.HI.U32 R44, R8, R7, RZ ;  /* 0x00000007082c7227 */ /* 0x000fe200078e00ff */
[----:B------:R-:W-:Y:S02]  /*41e0*/  SHF.R.U32.HI R38, RZ, R21, R38 ;  /* 0x00000015ff267219 */ /* 0x000fe40000011626 */
[----:B--2---:R-:W-:Y:S01]  /*41f0*/  SEL R3, R18, R39, !P0 ;  /* 0x0000002712037207 */ /* 0x004fe20004000000 */
[----:B------:R-:W-:Y:S01]  /*4200*/  IMAD.HI.U32 R40, R13, R20, RZ ;  /* 0x000000140d287227 */ /* 0x000fe200078e00ff */
[----:B------:R-:W-:Y:S02]  /*4210*/  SEL R11, R27, R38, !P4 ;  /* 0x000000261b0b7207 */ /* 0x000fe40006000000 */
[----:B------:R-:W-:Y:S01]  /*4220*/  SHF.R.U32.HI R39, RZ, R17, R44 ;  /* 0x00000011ff277219 */ /* 0x000fe2000001162c */
[-C--:B------:R-:W-:Y:S01]  /*4230*/  IMAD.HI.U32 R42, R3, R4.reuse, RZ ;  /* 0x00000004032a7227 */ /* 0x080fe200078e00ff */
[----:B------:R-:W-:Y:S02]  /*4240*/  SHF.R.U32.HI R40, RZ, R21, R40 ;  /* 0x00000015ff287219 */ /* 0x000fe40000011628 */
[----:B------:R-:W-:Y:S01]  /*4250*/  SEL R9, R8, R39, !P0 ;  /* 0x0000002708097207 */ /* 0x000fe20004000000 */
[-C--:B------:R-:W-:Y:S01]  /*4260*/  IMAD.HI.U32 R38, R11, R4.reuse, RZ ;  /* 0x000000040b267227 */ /* 0x080fe200078e00ff */
[-C--:B------:R-:W-:Y:S03]  /*4270*/  @P2 SHF.R.U32.HI R3, RZ, R5.reuse, R42 ;  /* 0x00000005ff032219 */ /* 0x080fe6000001162a */
[----:B------:R-:W-:Y:S01]  /*4280*/  IMAD.HI.U32 R14, R9, R4, RZ ;  /* 0x00000004090e7227 */ /* 0x000fe200078e00ff */
[----:B------:R-:W-:Y:S03]  /*4290*/  @P2 SHF.R.U32.HI R11, RZ, R5, R38 ;  /* 0x00000005ff0b2219 */ /* 0x000fe60000011626 */
[C---:B------:R-:W-:Y:S01]  /*42a0*/  IMAD R10, R26.reuse, R3, RZ ;  /* 0x000000031a0a7224 */ /* 0x040fe200078e02ff */
[----:B------:R-:W-:Y:S01]  /*42b0*/  SEL R3, R13, R40, !P4 ;  /* 0x000000280d037207 */ /* 0x000fe20006000000 */
[C---:B------:R-:W-:Y:S01]  /*42c0*/  IMAD R12, R26.reuse, R11, RZ ;  /* 0x0000000b1a0c7224 */ /* 0x040fe200078e02ff */
[-C--:B------:R-:W-:Y:S02]  /*42d0*/  SHF.R.U32.HI R14, RZ, R5.reuse, R14 ;  /* 0x00000005ff0e7219 */ /* 0x080fe4000001160e */
[C---:B------:R-:W-:Y:S02]  /*42e0*/  ISETP.GE.AND P0, PT, R9.reuse, R10, PT ;  /* 0x0000000a0900720c */ /* 0x040fe40003f06270 */
[----:B------:R-:W-:Y:S02]  /*42f0*/  SEL R15, R9, R14, !P2 ;  /* 0x0000000e090f7207 */ /* 0x000fe40005000000 */
[C---:B------:R-:W-:Y:S03]  /*4300*/  ISETP.GE.OR P0, PT, R3.reuse, R12, P0 ;  /* 0x0000000c0300720c */ /* 0x040fe60000706670 */
[----:B------:R-:W-:Y:S04]  /*4310*/  IMAD.MOV R14, RZ, RZ, -R15 ;  /* 0x000000ffff0e7224 */ /* 0x000fe800078e0a0f */
[----:B------:R-:W-:Y:S06]  /*4320*/  IMAD R14, R26, R14, R9 ;  /* 0x0000000e1a0e7224 */ /* 0x000fec00078e0209 */
[C---:B------:R-:W-:Y:S05]  /*4330*/  @!P0 IMAD.HI.U32 R10, R3.reuse, R4, RZ ;  /* 0x00000004030a8227 */ /* 0x040fea00078e00ff */
[----:B------:R-:W-:Y:S04]  /*4340*/  @!P0 SHF.R.U32.HI R10, RZ, R5, R10 ;  /* 0x00000005ff0a8219 */ /* 0x000fe8000001160a */
[----:B------:R-:W-:Y:S01]  /*4350*/  @!P0 SEL R0, R3, R10, !P2 ;  /* 0x0000000a03008207 */ /* 0x000fe20005000000 */
[----:B------:R-:W-:Y:S03]  /*4360*/  IMAD.MOV R10, RZ, RZ, -R3 ;  /* 0x000000ffff0a7224 */ /* 0x000fe600078e0a03 */
[----:B------:R-:W-:Y:S01]  /*4370*/  @!P0 IADD3 R15, PT, PT, R15, -R0, RZ ;  /* 0x800000000f0f8210 */ /* 0x000fe20007ffe0ff */
[----:B------:R-:W-:Y:S01]  /*4380*/  @!P0 IMAD R0, R11, R14, R0 ;  /* 0x0000000e0b008224 */ /* 0x000fe200078e0200 */
[----:B------:R-:W-:Y:S01]  /*4390*/  IADD3 R11, PT, PT, -R9, RZ, RZ ;  /* 0x000000ff090b7210 */ /* 0x000fe20007ffe1ff */
[----:B------:R-:W-:Y:S02]  /*43a0*/  IMAD R13, R2, R10, R13 ;  /* 0x0000000a020d7224 */ /* 0x000fe400078e020d */
[----:B------:R-:W-:Y:S02]  /*43b0*/  @!P0 IMAD R9, R15, R26, R3 ;  /* 0x0000001a0f098224 */ /* 0x000fe400078e0203 */
[----:B------:R-:W-:Y:S02]  /*43c0*/  @!P0 IMAD.MOV.U32 R3, RZ, RZ, R0 ;  /* 0x000000ffff038224 */ /* 0x000fe400078e0000 */
[----:B------:R-:W-:Y:S02]  /*43d0*/  IMAD R8, R6, R11, R8 ;  /* 0x0000000b06087224 */ /* 0x000fe400078e0208 */
[----:B------:R-:W-:Y:S02]  /*43e0*/  IMAD R13, R3, R2, R13 ;  /* 0x00000002030d7224 */ /* 0x000fe400078e020d */
[----:B------:R-:W-:Y:S02]  /*43f0*/  IMAD R8, R9, R6, R8 ;  /* 0x0000000609087224 */ /* 0x000fe400078e0208 */
.L_x_63:
[----:B------:R-:W-:Y:S05]  /*4400*/  BRA.U UP1, `(.L_x_64) ;  /* 0x0000000101107547 */ /* 0x000fea000b800000 */
[----:B--2---:R-:W-:Y:S04]  /*4410*/  MOV R0, UR6 ;  /* 0x0000000600007c02 */ /* 0x004fe80008000f00 */
[----:B------:R-:W-:Y:S04]  /*4420*/  SHF.L.U32 R3, R0, 0x1f, RZ ;  /* 0x0000001f00037819 */ /* 0x000fe800000006ff */
[----:B------:R-:W2:Y:S02]  /*4430*/  SYNCS.PHASECHK.TRANS64.TRYWAIT P0, [UR22+0xa8], R3 ;  /* 0x0000a803ff0075a7 */ /* 0x000ea40008001116 */
[----:B--2---:R-:W-:Y:S05]  /*4440*/  @!P0 BRA `(.L_x_65) ;  /* 0x0000007400788947 */ /* 0x004fea0003800000 */
.L_x_64:
[----:B------:R-:W-:Y:S01]  /*4450*/  R2UR UR42, R16 ;  /* 0x00000000102a72ca */ /* 0x000fe200000e0000 */
[----:B------:R-:W-:Y:S01]  /*4460*/  IMAD.MOV.U32 R12, RZ, RZ, 0x1 ;  /* 0x00000001ff0c7424 */ /* 0x000fe200078e00ff */
[----:B------:R-:W-:Y:S04]  /*4470*/  ISETP.NE.U32.AND P0, PT, RZ, UR4, PT ;  /* 0x00000004ff007c0c */ /* 0x000fe8000bf05070 */
[----:B------:R-:W-:Y:S02]  /*4480*/  ISETP.NE.AND.EX P0, PT, RZ, UR5, PT, P0 ;  /* 0x00000005ff007c0c */ /* 0x000fe4000bf05300 */
[----:B------:R-:W-:Y:S05]  /*4490*/  SHF.L.U32 R12, R12, 0x1f, RZ ;  /* 0x0000001f0c0c7819 */ /* 0x000fea00000006ff */
[----:B------:R-:W-:Y:S01]  /*44a0*/  USHF.L.U32 UR42, UR42, 0x7, URZ ;  /* 0x000000072a2a7899 */ /* 0x000fe200080006ff */
[----:B------:R-:W-:Y:S11]  /*44b0*/  BRA.U !UP5, `(.L_x_66) ;  /* 0x000000010d347547 */ /* 0x000ff6000b800000 */
[----:B------:R-:W-:Y:S01]  /*44c0*/  UPLOP3.LUT UP0, UPT, UPT, UPT, UP4, 0x80, 0x8 ;  /* 0x000000000008789c */ /* 0x000fe20003f0f040 */
[----:B--2---:R-:W-:Y:S02]  /*44d0*/  HFMA2 R0, -RZ, RZ, 0, 5.9604644775390625e-08 ;  /* 0x00000001ff007431 */ /* 0x004fe400000001ff */
[----:B------:R-:W-:Y:S03]  /*44e0*/  IMAD.MOV.U32 R79, RZ, RZ, 0x1 ;  /* 0x00000001ff4f7424 */ /* 0x000fe600078e00ff */
[----:B------:R-:W-:Y:S05]  /*44f0*/  PLOP3.LUT P2, PT, PT, PT, UP0, 0x80, 0x8 ;  /* 0x000000000008781c */ /* 0x000fea0003f4f008 */
[----:B------:R-:W2:Y:S01]  /*4500*/  @UP0 LDCU.64 UR10, c[0x0][0x888] ;  /* 0x00011100ff0a07ac */ /* 0x000ea20008000a00 */
[----:B------:R-:W-:Y:S07]  /*4510*/  @UP0 UIMAD UR8, UR57, UR4, URZ ;  /* 0x00000004390802a4 */ /* 0x000fee000f8e02ff */
[----:B------:R-:W-:Y:S01]  /*4520*/  @!P2 PRMT R79, R0, 0x7610, R79 ;  /* 0x00007610004fa816 */ /* 0x000fe2000000004f */
[----:B--2---:R-:W-:Y:S03]  /*4530*/  @UP0 UIMAD.WIDE UR10, UR8, 0x4, UR10 ;  /* 0x00000004080a08a5 */ /* 0x004fe6000f8e020a */
[----:B------:R-:W2:Y:S03]  /*4540*/  @!UP0 LDCU UR8, c[0x0][0x880] ;  /* 0x00011000ff0887ac */ /* 0x000ea60008000800 */
[----:B------:R-:W-:Y:S01]  /*4550*/  IMAD.U32 R10, RZ, RZ, UR10 ;  /* 0x0000000aff0a7e24 */ /* 0x000fe2000f8e00ff */
[----:B------:R-:W-:Y:S05]  /*4560*/  MOV R11, UR11 ;  /* 0x0000000b000b7c02 */ /* 0x000fea0008000f00 */
[----:B------:R3:W5:Y:S02]  /*4570*/  @P2 LDG.E R35, desc[UR48][R10.64] ;  /* 0x000000300a232981 */ /* 0x000764000c1e1900 */
[----:B--23--:R-:W-:Y:S07]  /*4580*/  @!P2 IMAD.U32 R35, RZ, RZ, UR8 ;  /* 0x00000008ff23ae24 */ /* 0x00cfee000f8e00ff */
.L_x_66:
[----:B-----5:R-:W-:Y:S01]  /*4590*/  @!P0 FSETP.EQ.AND P4, PT, R35, RZ, PT ;  /* 0x000000ff2300820b */ /* 0x020fe20003f82000 */
[----:B------:R-:W-:Y:S01]  /*45a0*/  @!UPT UIADD3 URZ, UPT, UPT, URZ, URZ, URZ ;  /* 0x000000fffffff290 */ /* 0x000fe2000fffe0ff */
[----:B------:R-:W-:Y:S11]  /*45b0*/  @!P0 BRA `(.L_x_67) ;  /* 0x0000000000148947 */ /* 0x000ff60003800000 */
[----:B------:R-:W-:Y:S02]  /*45c0*/  LOP3.LUT P0, RZ, R79, 0xff, RZ, 0xc0, !PT ;  /* 0x000000ff4fff7812 */ /* 0x000fe4000780c0ff */
[----:B------:R-:W-:Y:S04]  /*45d0*/  PLOP3.LUT P4, PT, PT, PT, UP0, 0x80, 0x8 ;  /* 0x000000000008781c */ /* 0x000fe80003f8f008 */
[----:B------:R-:W-:Y:S07]  /*45e0*/  PLOP3.LUT P4, PT, P4, PT, PT, 0x8, 0x80 ;  /* 0x000000000080781c */ /* 0x000fee000278e170 */
[----:B------:R-:W-:Y:S11]  /*45f0*/  @P0 FSETP.EQ.AND P4, PT, R35, RZ, PT ;  /* 0x000000ff2300020b */ /* 0x000ff60003f82000 */
[----:B------:R-:W-:Y:S02]  /*4600*/  @!UPT UIADD3 URZ, UPT, UPT, URZ, URZ, URZ ;  /* 0x000000fffffff290 */ /* 0x000fe4000fffe0ff */
.L_x_67:
[----:B------:R-:W-:Y:S01]  /*4610*/  ISETP.NE.AND P0, PT, R24, 0x1, PT ;  /* 0x000000011800780c */ /* 0x000fe20003f05270 */
[----:B------:R-:W3:Y:S01]  /*4620*/  SYNCS.PHASECHK.TRANS64.TRYWAIT P2, [UR22+0x80], R12 ;  /* 0x0000800cff0075a7 */ /* 0x000ee20008041116 */
[----:B------:R-:W-:Y:S04]  /*4630*/  IMAD.SHL.U32 R10, R19, 0x80, RZ ;  /* 0x00000080130a7824 */ /* 0x000fe800078e00ff */
[C---:B------:R-:W-:Y:S01]  /*4640*/  IMAD.HI.U32 R9, R10.reuse, R25, RZ ;  /* 0x000000190a097227 */ /* 0x040fe200078e00ff */
[C---:B------:R-:W-:Y:S04]  /*4650*/  R2UR UR43, R10.reuse ;  /* 0x000000000a2b72ca */ /* 0x040fe800000e0000 */
[----:B------:R-:W-:Y:S04]  /*4660*/  SHF.R.U32.HI R9, RZ, R32, R9 ;  /* 0x00000020ff097219 */ /* 0x000fe80000011609 */
[----:B------:R-:W-:Y:S02]  /*4670*/  SEL R9, R10, R9, !P0 ;  /* 0x000000090a097207 */ /* 0x000fe40004000000 */
[----:B------:R-:W-:Y:S02]  /*4680*/  ELECT P0, URZ, PT ;  /* 0x0000000000ff782f */ /* 0x000fe40003800000 */
[C---:B------:R-:W-:Y:S01]  /*4690*/  R2UR UR8, R9.reuse ;  /* 0x00000000090872ca */ /* 0x040fe200000e0000 */
[C---:B-12---:R-:W-:Y:S01]  /*46a0*/  IMAD.HI.U32 R0, R9.reuse, R22, RZ ;  /* 0x0000001609007227 */ /* 0x046fe200078e00ff */
[----:B------:R-:W-:Y:S02]  /*46b0*/  PLOP3.LUT P4, PT, P4, P0, PT, 0xf2, 0x2f ;  /* 0x00000000002f781c */ /* 0x000fe40002781e72 */
[----:B------:R-:W-:Y:S01]  /*46c0*/  R2UR UR44, R9 ;  /* 0x00000000092c72ca */ /* 0x000fe200000e0000 */
[----:B------:R-:W-:Y:S01]  /*46d0*/  IMAD.MOV R3, RZ, RZ, -R9 ;  /* 0x000000ffff037224 */ /* 0x000fe200078e0a09 */
[----:B------:R-:W-:Y:S04]  /*46e0*/  SHF.R.U32.HI R0, RZ, R23, R0 ;  /* 0x00000017ff007219 */ /* 0x000fe80000011600 */
[----:B------:R-:W-:Y:S02]  /*46f0*/  R2UR UR45, R0 ;  /* 0x00000000002d72ca */ /* 0x000fe400000e0000 */
[----:B------:R-:W-:Y:S03]  /*4700*/  R2UR UR9, R3 ;  /* 0x00000000030972ca */ /* 0x000fe600000e0000 */
[----:B----4-:R-:W-:Y:S08]  /*4710*/  @!P4 IADD3 R9, P0, PT, R36, 0x580, RZ ;  /* 0x000005802409c810 */ /* 0x010ff00007f1e0ff */
[----:B------:R-:W-:Y:S02]  /*4720*/  USEL UR45, UR8, UR45, !UP3 ;  /* 0x0000002d082d7287 */ /* 0x000fe4000d800000 */
[----:B------:R-:W-:Y:S04]  /*4730*/  UIMAD UR43, UR14, UR9, UR43 ;  /* 0x000000090e2b72a4 */ /* 0x000fe8000f8e022b */
[----:B------:R-:W-:Y:S05]  /*4740*/  IMAD R0, RZ, RZ, -UR45 ;  /* 0x8000002dff007e24 */ /* 0x000fea000f8e02ff */
[----:B------:R-:W-:Y:S01]  /*4750*/  R2UR UR8, R0 ;  /* 0x00000000000872ca */ /* 0x000fe200000e0000 */
[----:B------:R-:W-:Y:S11]  /*4760*/  @!P4 IMAD.X R0, RZ, RZ, R37, P0 ;  /* 0x000000ffff00c224 */ /* 0x000ff600000e0625 */
[----:B------:R-:W-:Y:S01]  /*4770*/  @!UPT UIADD3 URZ, UPT, UPT, URZ, URZ, URZ ;  /* 0x000000fffffff290 */ /* 0x000fe2000fffe0ff */
[----:B------:R-:W-:Y:S01]  /*4780*/  UIMAD UR44, UR7, UR8, UR44 ;  /* 0x00000008072c72a4 */ /* 0x000fe2000f8e022c */
[----:B---3--:R-:W-:Y:S11]  /*4790*/  @!P2 BRA `(.L_x_68) ;  /* 0x0000007000bca947 */ /* 0x008ff60003800000 */
.L_x_192:
[----:B------:R-:W-:Y:S01]  /*47a0*/  @!P4 R2UR UR8, R9 ;  /* 0x000000000908c2ca */ /* 0x000fe200000e0000 */
[----:B------:R-:W-:Y:S01]  /*47b0*/  VOTEU.ALL UP2, P4 ;  /* 0x0000000000ff7886 */ /* 0x000fe20002040000 */
[----:B------:R-:W-:Y:S01]  /*47c0*/  @!P4 R2UR UR9, R0 ;  /* 0x000000000009c2ca */ /* 0x000fe200000e0000 */
[----:B------:R-:W-:Y:S01]  /*47d0*/  VOTEU.ALL UP1, P4 ;  /* 0x0000000000ff7886 */ /* 0x000fe20002020000 */
[----:B------:R-:W-:Y:S01]  /*47e0*/  @!P4 IMAD.MOV.U32 R0, RZ, RZ, 0x2000 ;  /* 0x00002000ff00c424 */ /* 0x000fe200078e00ff */
[----:B------:R-:W-:Y:S01]  /*47f0*/  @!P4 IADD3 R9, P0, PT, R36, 0x580, RZ ;  /* 0x000005802409c810 */ /* 0x000fe20007f1e0ff */
[----:B------:R-:W-:Y:S07]  /*4800*/  @!UP2 UIADD3 UR40, UPT, UPT, UR22, 0x200, URZ ;  /* 0x000002001628a890 */ /* 0x000fee000fffe0ff */
[----:B------:R-:W-:Y:S02]  /*4810*/  IMAD.U32 R10, RZ, RZ, UR8 ;  /* 0x00000008ff0a7e24 */ /* 0x000fe4000f8e00ff */
[----:B------:R-:W-:Y:S01]  /*4820*/  IMAD.U32 R11, RZ, RZ, UR9 ;  /* 0x00000009ff0b7e24 */ /* 0x000fe2000f8e00ff */
[----:B------:R-:W-:Y:S02]  /*4830*/  @!UP2 UPRMT UR9, URZ, 0x40, URZ ;  /* 0x00000040ff09a896 */ /* 0x000fe400080000ff */
[----:B------:R-:W-:Y:S02]  /*4840*/  @!P4 R2UR UR10, R10 ;  /* 0x000000000a0ac2ca */ /* 0x000fe400000e0000 */
[----:B------:R-:W-:Y:S01]  /*4850*/  @!P4 R2UR UR11, R11 ;  /* 0x000000000b0bc2ca */ /* 0x000fe200000e0000 */
[----:B------:R-:W-:Y:S11]  /*4860*/  @!UP2 UPRMT UR8, UR9, 0x5410, URZ ;  /* 0x000054100908a896 */ /* 0x000ff600080000ff */
[----:B------:R-:W-:Y:S01]  /*4870*/  @!UPT UIADD3 URZ, UPT, UPT, URZ, URZ, URZ ;  /* 0x000000fffffff290 */ /* 0x000fe2000fffe0ff */
[----:B------:R2:W-:Y:S01]  /*4880*/  @!UP1 UTMALDG.4D.IM2COL [UR40], [UR10], UR8 ;  /* 0x000000280a0093b4 */ /* 0x0005e20008058008 */
[----:B------:R3:W-:Y:S01]  /*4890*/  @!P4 SYNCS.ARRIVE.TRANS64.RED.A0TR RZ, [UR22+0x60], R0 ;  /* 0x00006000ffffc9a7 */ /* 0x0007e20008300416 */
[----:B------:R-:W-:Y:S01]  /*48a0*/  SYNCS.ARRIVE.TRANS64.RED.A1T0 RZ, [UR31], RZ ;  /* 0x000000ffffff79a7 */ /* 0x000fe2000810041f */
[----:B---3--:R-:W-:Y:S01]  /*48b0*/  @!P4 IMAD.X R0, RZ, RZ, R37, P0 ;  /* 0x000000ffff00c224 */ /* 0x008fe200000e0625 */
[----:B------:R-:W3:Y:S02]  /*48c0*/  SYNCS.PHASECHK.TRANS64.TRYWAIT P2, [UR22+0x88], R12 ;  /* 0x0000880cff0075a7 */ /* 0x000ee40008041116 */
[----:B--23--:R-:W-:Y:S05]  /*48d0*/  @!P2 BRA `(.L_x_69) ;  /* 0x000000700084a947 */ /* 0x00cfea0003800000 */
.L_x_194:
[----:B------:R-:W-:Y:S01]  /*48e0*/  @!P4 R2UR UR8, R0 ;  /* 0x000000000008c2ca */ /* 0x000fe200000e0000 */
[----:B------:R-:W-:Y:S01]  /*48f0*/  VOTEU.ALL UP2, P4 ;  /* 0x0000000000ff7886 */ /* 0x000fe20002040000 */
[----:B------:R-:W-:Y:S01]  /*4900*/  @!P4 R2UR UR9, R9 ;  /* 0x000000000909c2ca */ /* 0x000fe200000e0000 */
[----:B------:R-:W-:Y:S01]  /*4910*/  VOTEU.ALL UP1, P4 ;  /* 0x0000000000ff7886 */ /* 0x000fe20002020000 */
[----:B------:R-:W-:Y:S01]  /*4920*/  @!P4 IMAD.MOV.U32 R0, RZ, RZ, 0x2000 ;  /* 0x00002000ff00c424 */ /* 0x000fe200078e00ff */
[----:B------:R-:W-:Y:S01]  /*4930*/  UMOV UR35, UR43 ;  /* 0x0000002b00237c82 */ /* 0x000fe20008000000 */
[----:B------:R-:W-:Y:S01]  /*4940*/  @!UP2 UIADD3 UR34, UPT, UPT, UR42, 0x10, URZ ;  /* 0x000000102a22a890 */ /* 0x000fe2000fffe0ff */
[----:B------:R-:W-:Y:S01]  /*4950*/  @!P4 IADD3 R9, P0, PT, R36, 0x580, RZ ;  /* 0x000005802409c810 */ /* 0x000fe20007f1e0ff */
[----:B------:R-:W-:Y:S01]  /*4960*/  @!UP2 UIADD3 UR32, UPT, UPT, UR22, 0x2200, URZ ;  /* 0x000022001620a890 */ /* 0x000fe2000fffe0ff */
[----:B------:R-:W-:Y:S01]  /*4970*/  UMOV UR36, UR44 ;  /* 0x0000002c00247c82 */ /* 0x000fe20008000000 */
[----:B------:R-:W-:Y:S03]  /*4980*/  UMOV UR37, UR45 ;  /* 0x0000002d00257c82 */ /* 0x000fe60008000000 */
        /* <DEDUP_REMOVED lines=13> */
.L_x_196:
        /* <DEDUP_REMOVED lines=24> */
.L_x_198:
[----:B------:R-:W-:Y:S01]  /*4be0*/  @!P4 R2UR UR8, R0 ;  /* 0x000000000008c2ca */ /* 0x000fe200000e0000 */
[----:B------:R-:W-:Y:S01]  /*4bf0*/  VOTEU.ALL UP2, P4 ;  /* 0x0000000000ff7886 */ /* 0x000fe20002040000 */
[----:B------:R-:W-:Y:S01]  /*4c00*/  @!P4 R2UR UR9, R9 ;  /* 0x000000000909c2ca */ /* 0x000fe200000e0000 */
[----:B------:R-:W-:Y:S01]  /*4c10*/  VOTEU.ALL UP1, P4 ;  /* 0x0000000000ff7886 */ /* 0x000fe20002020000 */
[----:B------:R-:W-:Y:S01]  /*4c20*/  @!P4 IMAD.MOV.U32 R0, RZ, RZ, 0x2000 ;  /* 0x00002000ff00c424 */ /* 0x000fe200078e00ff */
[----:B------:R-:W-:Y:S01]  /*4c30*/  UMOV UR19, UR43 ;  /* 0x0000002b00137c82 */ /* 0x000fe20008000000 */
[----:B------:R-:W-:Y:S01]  /*4c40*/  @!UP2 UIADD3 UR18, UPT, UPT, UR42, 0x30, URZ ;  /* 0x000000302a12a890 */ /* 0x000fe2000fffe0ff */
[----:B------:R-:W-:Y:S01]  /*4c50*/  SHF.L.U32 R16, RZ, 0x1f, RZ ;  /* 0x0000001fff107819 */ /* 0x000fe200000006ff */
[----:B------:R-:W-:Y:S01]  /*4c60*/  @!UP2 UIADD3 UR16, UPT, UPT, UR22, 0x6200, URZ ;  /* 0x000062001610a890 */ /* 0x000fe2000fffe0ff */
[----:B------:R-:W-:Y:S01]  /*4c70*/  @!P4 IADD3 R9, P0, PT, R36, 0x580, RZ ;  /* 0x000005802409c810 */ /* 0x000fe20007f1e0ff */
[----:B------:R-:W-:Y:S01]  /*4c80*/  UMOV UR20, UR44 ;  /* 0x0000002c00147c82 */ /* 0x000fe20008000000 */
[----:B------:R-:W-:Y:S02]  /*4c90*/  UMOV UR21, UR45 ;  /* 0x0000002d00157c82 */ /* 0x000fe40008000000 */
        /* <DEDUP_REMOVED lines=13> */
.L_x_200:
[----:B------:R-:W-:Y:S01]  /*4d70*/  @!P4 R2UR UR9, R9 ;  /* 0x000000000909c2ca */ /* 0x000fe200000e0000 */
[----:B------:R-:W-:Y:S01]  /*4d80*/  VOTEU.ALL UP2, P4 ;  /* 0x0000000000ff7886 */ /* 0x000fe20002040000 */
[----:B------:R-:W-:Y:S01]  /*4d90*/  @!P4 R2UR UR8, R0 ;  /* 0x000000000008c2ca */ /* 0x000fe200000e0000 */
[----:B------:R-:W-:Y:S01]  /*4da0*/  VOTEU.ALL UP1, P4 ;  /* 0x0000000000ff7886 */ /* 0x000fe20002020000 */
[----:B------:R-:W-:Y:S01]  /*4db0*/  @!P4 IMAD.MOV.U32 R0, RZ, RZ, 0x2000 ;  /* 0x00002000ff00c424 */ /* 0x000fe200078e00ff */
[----:B------:R-:W-:Y:S01]  /*4dc0*/  UMOV UR11, UR43 ;  /* 0x0000002b000b7c82 */ /* 0x000fe20008000000 */
[----:B------:R-:W-:Y:S01]  /*4dd0*/  @!UP2 UPRMT UR18, URZ, 0x40, URZ ;  /* 0x00000040ff12a896 */ /* 0x000fe200080000ff */
[----:B------:R-:W-:Y:S01]  /*4de0*/  @!P4 IADD3 R9, P0, PT, R36, 0x580, RZ ;  /* 0x000005802409c810 */ /* 0x000fe20007f1e0ff */
[----:B------:R-:W-:Y:S02]  /*4df0*/  @!UP2 UIADD3 UR10, UPT, UPT, UR42, 0x40, URZ ;  /* 0x000000402a0aa890 */ /* 0x000fe4000fffe0ff */
[----:B------:R-:W-:Y:S01]  /*4e00*/  @!UP2 UPRMT UR16, UR18, 0x5410, URZ ;  /* 0x000054101210a896 */ /* 0x000fe200080000ff */
[----:B------:R-:W-:Y:S02]  /*4e10*/  UMOV UR12, UR44 ;  /* 0x0000002c000c7c82 */ /* 0x000fe40008000000 */
[----:B------:R-:W-:Y:S01]  /*4e20*/  IMAD.U32 R10, RZ, RZ, UR9 ;  /* 0x00000009ff0a7e24 */ /* 0x000fe2000f8e00ff */
[----:B------:R-:W-:Y:S01]  /*4e30*/  UMOV UR9, UR41 ;  /* 0x0000002900097c82 */ /* 0x000fe20008000000 */
[----:B------:R-:W-:Y:S01]  /*4e40*/  IMAD.U32 R11, RZ, RZ, UR8 ;  /* 0x00000008ff0b7e24 */ /* 0x000fe2000f8e00ff */
[----:B------:R-:W-:Y:S02]  /*4e50*/  @!UP2 UIADD3 UR8, UPT, UPT, UR22, 0x200, URZ ;  /* 0x000002001608a890 */ /* 0x000fe4000fffe0ff */
[----:B------:R-:W-:Y:S01]  /*4e60*/  @!P4 R2UR UR20, R10 ;  /* 0x000000000a14c2ca */ /* 0x000fe200000e0000 */
[----:B------:R-:W-:Y:S01]  /*4e70*/  UMOV UR13, UR45 ;  /* 0x0000002d000d7c82 */ /* 0x000fe20008000000 */
[----:B------:R-:W-:Y:S11]  /*4e80*/  @!P4 R2UR UR21, R11 ;  /* 0x000000000b15c2ca */ /* 0x000ff600000e0000 */
[----:B------:R-:W-:Y:S02]  /*4e90*/  @!UPT UIADD3 URZ, UPT, UPT, URZ, URZ, URZ ;  /* 0x000000fffffff290 */ /* 0x000fe4000fffe0ff */
[----:B------:R2:W-:Y:S01]  /*4ea0*/  @!UP1 UTMALDG.4D.IM2COL [UR8], [UR20], UR16 ;  /* 0x00000008140093b4 */ /* 0x0005e20008058010 */
[----:B------:R3:W-:Y:S01]  /*4eb0*/  @!P4 SYNCS.ARRIVE.TRANS64.RED.A0TR RZ, [UR22+0x60], R0 ;  /* 0x00006000ffffc9a7 */ /* 0x0007e20008300416 */
[----:B------:R-:W-:Y:S01]  /*4ec0*/  SYNCS.ARRIVE.TRANS64.RED.A1T0 RZ, [UR31], RZ ;  /* 0x000000ffffff79a7 */ /* 0x000fe2000810041f */
[----:B---3--:R-:W-:Y:S01]  /*4ed0*/  @!P4 IMAD.X R0, RZ, RZ, R37, P0 ;  /* 0x000000ffff00c224 */ /* 0x008fe200000e0625 */
[----:B------:R-:W3:Y:S02]  /*4ee0*/  SYNCS.PHASECHK.TRANS64.TRYWAIT P2, [UR22+0x88], R16 ;  /* 0x00008810ff0075a7 */ /* 0x000ee40008041116 */
[----:B--23--:R-:W-:Y:S05]  /*4ef0*/  @!P2 BRA `(.L_x_73) ;  /* 0x0000006c005ca947 */ /* 0x00cfea0003800000 */
.L_x_202:
        /* <DEDUP_REMOVED lines=14> */
[----:B------:R-:W-:Y:S01]  /*4fe0*/  @!UP2 UIADD3 UR8, UPT, UPT, UR22, 0x2200, URZ ;  /* 0x000022001608a890 */ /* 0x000fe2000fffe0ff */
[----:B------:R-:W-:Y:S01]  /*4ff0*/  @!P4 IMAD.X R19, RZ, RZ, R37, P0 ;  /* 0x000000ffff13c224 */ /* 0x000fe200000e0625 */
[----:B------:R-:W-:Y:S01]  /*5000*/  @!P4 R2UR UR20, R10 ;  /* 0x000000000a14c2ca */ /* 0x000fe200000e0000 */
[----:B------:R-:W-:Y:S01]  /*5010*/  UMOV UR13, UR45 ;  /* 0x0000002d000d7c82 */ /* 0x000fe20008000000 */
[----:B------:R-:W-:Y:S11]  /*5020*/  @!P4 R2UR UR21, R11 ;  /* 0x000000000b15c2ca */ /* 0x000ff600000e0000 */
[----:B------:R-:W-:Y:S02]  /*5030*/  @!UPT UIADD3 URZ, UPT, UPT, URZ, URZ, URZ ;  /* 0x000000fffffff290 */ /* 0x000fe4000fffe0ff */
[----:B------:R2:W-:Y:S01]  /*5040*/  @!UP1 UTMALDG.4D.IM2COL [UR8], [UR20], UR16 ;  /* 0x00000008140093b4 */ /* 0x0005e20008058010 */
[----:B------:R2:W-:Y:S01]  /*5050*/  @!P4 SYNCS.ARRIVE.TRANS64.RED.A0TR RZ, [UR22+0x68], R0 ;  /* 0x00006800ffffc9a7 */ /* 0x0005e20008300416 */
[----:B------:R-:W-:Y:S01]  /*5060*/  SYNCS.ARRIVE.TRANS64.RED.A1T0 RZ, [UR30], RZ ;  /* 0x000000ffffff79a7 */ /* 0x000fe2000810041e */
[----:B------:R-:W3:Y:S02]  /*5070*/  SYNCS.PHASECHK.TRANS64.TRYWAIT P2, [UR22+0x90], R16 ;  /* 0x00009010ff0075a7 */ /* 0x000ee40008041116 */
[----:B--23--:R-:W-:Y:S05]  /*5080*/  @!P2 BRA `(.L_x_74) ;  /* 0x0000006c0010a947 */ /* 0x00cfea0003800000 */
.L_x_204:
[----:B------:R-:W2:Y:S01]  /*5090*/  LDC.64 R14, c[0x0][0xb10] ;  /* 0x0002c400ff0e7b82 */ /* 0x000ea20000000a00 */
[----:B------:R-:W-:Y:S01]  /*50a0*/  @!P4 R2UR UR9, R38 ;  /* 0x000000002609c2ca */ /* 0x000fe200000e0000 */
[----:B------:R-:W-:Y:S01]  /*50b0*/  VOTEU.ALL UP2, P4 ;  /* 0x0000000000ff7886 */ /* 0x000fe20002040000 */
[----:B------:R-:W-:Y:S01]  /*50c0*/  @!P4 R2UR UR8, R19 ;  /* 0x000000001308c2ca */ /* 0x000fe200000e0000 */
[----:B------:R-:W-:Y:S01]  /*50d0*/  VOTEU.ALL UP1, P4 ;  /* 0x0000000000ff7886 */ /* 0x000fe20002020000 */
[----:B------:R-:W-:Y:S03]  /*50e0*/  @!P4 IMAD.MOV.U32 R19, RZ, RZ, 0x2000 ;  /* 0x00002000ff13c424 */ /* 0x000fe600078e00ff */
[----:B------:R-:W3:Y:S01]  /*50f0*/  LDC.64 R10, c[0x0][0xb18] ;  /* 0x0002c600ff0a7b82 */ /* 0x000ee20000000a00 */
[----:B------:R-:W-:Y:S01]  /*5100*/  @!UP2 UPRMT UR18, URZ, 0x40, URZ ;  /* 0x00000040ff12a896 */ /* 0x000fe200080000ff */
[----:B------:R-:W-:Y:S01]  /*5110*/  @P3 SHF.R.U32.HI R28, RZ, 0x10, R29 ;  /* 0x00000010ff1c3819 */ /* 0x000fe2000001161d */
[----:B------:R-:W-:Y:S02]  /*5120*/  @!UP2 UIADD3 UR10, UPT, UPT, UR42, 0x60, URZ ;  /* 0x000000602a0aa890 */ /* 0x000fe4000fffe0ff */
[----:B------:R-:W-:Y:S03]  /*5130*/  @!UP2 UPRMT UR16, UR18, 0x5410, URZ ;  /* 0x000054101210a896 */ /* 0x000fe600080000ff */
[----:B------:R-:W4:Y:S01]  /*5140*/  @!P1 LDC R0, c[0x0][0xb20] ;  /* 0x0002c800ff009b82 */ /* 0x000f220000000800 */
[----:B------:R-:W-:Y:S01]  /*5150*/  UMOV UR11, UR43 ;  /* 0x0000002b000b7c82 */ /* 0x000fe20008000000 */
[----:B------:R-:W-:Y:S01]  /*5160*/  IMAD.U32 R38, RZ, RZ, UR9 ;  /* 0x00000009ff267e24 */ /* 0x000fe2000f8e00ff */
[----:B------:R-:W-:Y:S05]  /*5170*/  UMOV UR9, UR25 ;  /* 0x0000001900097c82 */ /* 0x000fea0008000000 */
[----:B-1----:R-:W1:Y:S01]  /*5180*/  @!P1 LDC R3, c[0x0][0xb0c] ;  /* 0x0002c300ff039b82 */ /* 0x002e620000000800 */
[----:B------:R-:W-:Y:S01]  /*5190*/  IMAD.U32 R39, RZ, RZ, UR8 ;  /* 0x00000008ff277e24 */ /* 0x000fe2000f8e00ff */
[----:B------:R-:W-:Y:S01]  /*51a0*/  @!UP2 UIADD3 UR8, UPT, UPT, UR22, 0x4200, URZ ;  /* 0x000042001608a890 */ /* 0x000fe2000fffe0ff */
[----:B------:R-:W-:Y:S01]  /*51b0*/  @!P4 R2UR UR20, R38 ;  /* 0x000000002614c2ca */ /* 0x000fe200000e0000 */
[----:B------:R-:W-:Y:S01]  /*51c0*/  UMOV UR12, UR44 ;  /* 0x0000002c000c7c82 */ /* 0x000fe20008000000 */
[----:B------:R-:W-:Y:S01]  /*51d0*/  UMOV UR13, UR45 ;  /* 0x0000002d000d7c82 */ /* 0x000fe20008000000 */
[----:B------:R-:W-:Y:S02]  /*51e0*/  @!P4 R2UR UR21, R39 ;  /* 0x000000002715c2ca */ /* 0x000fe400000e0000 */
[----:B------:R-:W-:Y:S11]  /*51f0*/  @P3 R2UR UR57, R28 ;  /* 0x000000001c3932ca */ /* 0x000ff600000e0000 */
[----:B------:R1:W-:Y:S01]  /*5200*/  @!UP1 UTMALDG.4D.IM2COL [UR8], [UR20], UR16 ;  /* 0x00000008140093b4 */ /* 0x0003e20008058010 */
[----:B------:R1:W-:Y:S02]  /*5210*/  @!P4 SYNCS.ARRIVE.TRANS64.RED.A0TR RZ, [UR22+0x70], R19 ;  /* 0x00007013ffffc9a7 */ /* 0x0003e40008300416 */
[----:B-1----:R-:W-:Y:S01]  /*5220*/  @!P1 ISETP.NE.AND P2, PT, R3, 0x1, PT ;  /* 0x000000010300980c */ /* 0x002fe20003f45270 */
[C---:B--2---:R-:W-:Y:S01]  /*5230*/  @!P1 IMAD.HI.U32 R14, R13.reuse, R14, RZ ;  /* 0x0000000e0d0e9227 */ /* 0x044fe200078e00ff */
[----:B---3--:R-:W-:Y:S03]  /*5240*/  @!P1 ISETP.NE.AND P0, PT, R10, 0x1, PT ;  /* 0x000000010a00980c */ /* 0x008fe60003f05270 */
[C---:B------:R-:W-:Y:S01]  /*5250*/  @!P1 IMAD.HI.U32 R11, R8.reuse, R11, RZ ;  /* 0x0000000b080b9227 */ /* 0x040fe200078e00ff */
[----:B------:R-:W-:Y:S04]  /*5260*/  @!P1 SHF.R.U32.HI R14, RZ, R15, R14 ;  /* 0x0000000fff0e9219 */ /* 0x000fe8000001160e */
[----:B----4-:R-:W-:Y:S01]  /*5270*/  @!P1 SHF.R.U32.HI R9, RZ, R0, R11 ;  /* 0x00000000ff099219 */ /* 0x010fe2000001160b */
[----:B------:R-:W-:Y:S01]  /*5280*/  SYNCS.ARRIVE.TRANS64.RED.A1T0 RZ, [UR23], RZ ;  /* 0x000000ffffff79a7 */ /* 0x000fe20008100417 */
[----:B------:R-:W-:Y:S02]  /*5290*/  @!P1 SEL R14, R13, R14, !P2 ;  /* 0x0000000e0d0e9207 */ /* 0x000fe40005000000 */
[----:B------:R-:W-:Y:S01]  /*52a0*/  @!P1 SEL R9, R8, R9, !P0 ;  /* 0x0000000908099207 */ /* 0x000fe20004000000 */
[----:B------:R-:W1:Y:S04]  /*52b0*/  SYNCS.PHASECHK.TRANS64.TRYWAIT P5, [UR22+0x98], R16 ;  /* 0x00009810ff0075a7 */ /* 0x000e6800080a1116 */
[----:B------:R-:W-:Y:S02]  /*52c0*/  @!P1 IMAD.IADD R0, R9, 0x1, -R14 ;  /* 0x0000000109009824 */ /* 0x000fe400078e0a0e */
[----:B------:R-:W-:Y:S02]  /*52d0*/  @!P1 IMAD.IADD R9, R14, 0x1, -R9 ;  /* 0x000000010e099824 */ /* 0x000fe400078e0a09 */
[----:B------:R-:W-:Y:S02]  /*52e0*/  @!P1 IMAD R13, R0, R3, R13 ;  /* 0x00000003000d9224 */ /* 0x000fe400078e020d */
[----:B------:R-:W-:Y:S01]  /*52f0*/  @!P1 IMAD R8, R9, R10, R8 ;  /* 0x0000000a09089224 */ /* 0x000fe200078e0208 */
[----:B-1----:R-:W-:Y:S06]  /*5300*/  @!P5 BRA `(.L_x_75) ;  /* 0x000000680088d947 */ /* 0x002fec0003800000 */
.L_x_206:
[----:B-1----:R-:W-:Y:S01]  /*5310*/  @!P4 IADD3 R3, P0, PT, R36, 0x580, RZ ;  /* 0x000005802403c810 */ /* 0x002fe20007f1e0ff */
[----:B------:R-:W-:Y:S01]  /*5320*/  VOTEU.ALL UP2, P4 ;  /* 0x0000000000ff7886 */ /* 0x000fe20002040000 */
[----:B------:R-:W-:Y:S01]  /*5330*/  VOTEU.ALL UP1, P4 ;  /* 0x0000000000ff7886 */ /* 0x000fe20002020000 */
[----:B------:R-:W-:Y:S01]  /*5340*/  UMOV UR11, UR43 ;  /* 0x0000002b000b7c82 */ /* 0x000fe20008000000 */
[----:B------:R-:W-:Y:S01]  /*5350*/  @!P4 R2UR UR9, R3 ;  /* 0x000000000309c2ca */ /* 0x000fe200000e0000 */
[----:B------:R-:W-:Y:S01]  /*5360*/  @!P4 IMAD.X R0, RZ, RZ, R37, P0 ;  /* 0x000000ffff00c224 */ /* 0x000fe200000e0625 */
[----:B------:R-:W-:Y:S01]  /*5370*/  @!UP2 UPRMT UR16, URZ, 0x40, URZ ;  /* 0x00000040ff10a896 */ /* 0x000fe200080000ff */
[----:B------:R-:W-:Y:S01]  /*5380*/  LOP3.LUT R34, R34, 0x1, RZ, 0x3c, !PT ;  /* 0x0000000122227812 */ /* 0x000fe200078e3cff */
[----:B------:R-:W-:Y:S01]  /*5390*/  @!UP2 UIADD3 UR10, UPT, UPT, UR42, 0x70, URZ ;  /* 0x000000702a0aa890 */ /* 0x000fe2000fffe0ff */
[----:B------:R-:W-:Y:S01]  /*53a0*/  IMAD.IADD R16, R8, 0x1, R51 ;  /* 0x0000000108107824 */ /* 0x000fe200078e0233 */
[----:B------:R-:W-:Y:S01]  /*53b0*/  @!P4 R2UR UR8, R0 ;  /* 0x000000000008c2ca */ /* 0x000fe200000e0000 */
[----:B------:R-:W-:Y:S01]  /*53c0*/  @!UP2 UPRMT UR20, UR16, 0x5410, URZ ;  /* 0x000054101014a896 */ /* 0x000fe200080000ff */
[----:B------:R-:W-:Y:S01]  /*53d0*/  IMAD.IADD R19, R13, 0x1, R78 ;  /* 0x000000010d137824 */ /* 0x000fe200078e024e */
[----:B------:R-:W-:Y:S01]  /*53e0*/  UMOV UR12, UR44 ;  /* 0x0000002c000c7c82 */ /* 0x000fe20008000000 */
[----:B------:R-:W-:Y:S03]  /*53f0*/  UMOV UR13, UR45 ;  /* 0x0000002d000d7c82 */ /* 0x000fe60008000000 */
[----:B------:R-:W-:Y:S01]  /*5400*/  IMAD.U32 R10, RZ, RZ, UR9 ;  /* 0x00000009ff0a7e24 */ /* 0x000fe2000f8e00ff */
[----:B------:R-:W-:Y:S04]  /*5410*/  UMOV UR9, UR17 ;  /* 0x0000001100097c82 */ /* 0x000fe80008000000 */
[----:B------:R-:W-:Y:S01]  /*5420*/  @!P4 R2UR UR18, R10 ;  /* 0x000000000a12c2ca */ /* 0x000fe200000e0000 */
[----:B------:R-:W-:Y:S01]  /*5430*/  IMAD.U32 R11, RZ, RZ, UR8 ;  /* 0x00000008ff0b7e24 */ /* 0x000fe2000f8e00ff */
[----:B------:R-:W-:Y:S04]  /*5440*/  @!UP2 UIADD3 UR8, UPT, UPT, UR22, 0x6200, URZ ;  /* 0x000062001608a890 */ /* 0x000fe8000fffe0ff */
[----:B------:R-:W-:Y:S11]  /*5450*/  @!P4 R2UR UR19, R11 ;  /* 0x000000000b13c2ca */ /* 0x000ff600000e0000 */
[----:B------:R-:W-:Y:S02]  /*5460*/  @!UPT UIADD3 URZ, UPT, UPT, URZ, URZ, URZ ;  /* 0x000000fffffff290 */ /* 0x000fe4000fffe0ff */
[----:B------:R2:W-:Y:S01]  /*5470*/  @!UP1 UTMALDG.4D.IM2COL [UR8], [UR18], UR20 ;  /* 0x00000008120093b4 */ /* 0x0005e20008058014 */
[----:B------:R2:W-:Y:S01]  /*5480*/  @!P4 SYNCS.ARRIVE.TRANS64.RED.A0TR RZ, [UR22+0x78], R33 ;  /* 0x00007821ffffc9a7 */ /* 0x0005e20008300416 */
[----:B------:R-:W-:Y:S01]  /*5490*/  UPLOP3.LUT UP1, UPT, UPT, UPT, UPT, 0x80, 0x8 ;  /* 0x000000000008789c */ /* 0x000fe20003f2f070 */
[----:B------:R-:W-:Y:S01]  /*54a0*/  SYNCS.ARRIVE.TRANS64.RED.A1T0 RZ, [UR38], RZ ;  /* 0x000000ffffff79a7 */ /* 0x000fe20008100426 */
[----:B------:R-:W-:Y:S09]  /*54b0*/  @P3 BRA `(.L_x_76) ;  /* 0xffffffe800e83947 */ /* 0x000ff2000383ffff */
[----:B------:R-:W1:Y:S02]  /*54c0*/  SYNCS.PHASECHK.TRANS64.TRYWAIT P0, [UR22+0x80], R12 ;  /* 0x0000800cff0075a7 */ /* 0x000e640008001116 */
[----:B-1----:R-:W-:Y:S05]  /*54d0*/  @!P0 BRA `(.L_x_77) ;  /* 0x00000068002c8947 */ /* 0x002fea0003800000 */
.L_x_208:
[----:B------:R-:W3:Y:S02]  /*54e0*/  SYNCS.PHASECHK.TRANS64.TRYWAIT P0, [UR22+0x88], R12 ;  /* 0x0000880cff0075a7 */ /* 0x000ee40008001116 */
[----:B---3--:R-:W-:Y:S05]  /*54f0*/  @!P0 BRA `(.L_x_78) ;  /* 0x00000068003c8947 */ /* 0x008fea0003800000 */
.L_x_210:
[----:B------:R-:W3:Y:S01]  /*5500*/  SYNCS.PHASECHK.TRANS64.TRYWAIT P0, [UR22+0x90], R12 ;  /* 0x0000900cff0075a7 */ /* 0x000ee20008001116 */
[----:B------:R-:W-:Y:S01]  /*5510*/  HFMA2 R0, -RZ, RZ, 0, 5.9604644775390625e-08 ;  /* 0x00000001ff007431 */ /* 0x000fe200000001ff */
[----:B---3--:R-:W-:Y:S06]  /*5520*/  @!P0 BRA `(.L_x_79) ;  /* 0x0000006800488947 */ /* 0x008fec0003800000 */
.L_x_212:
[----:B------:R-:W-:Y:S02]  /*5530*/  MOV R2, UR22 ;  /* 0x0000001600027c02 */ /* 0x000fe40008000f00 */
[----:B-1----:R-:W-:-:S07]  /*5540*/  SHF.L.U32 R3, R0, 0x1f, RZ ;  /* 0x0000001f00037819 */ /* 0x002fce00000006ff */
.L_x_80:
[----:B-1----:R1:W3:Y:S02]  /*5550*/  SYNCS.PHASECHK.TRANS64.TRYWAIT P0, [R2+URZ+0x98], R3 ;  /* 0x00009803020075a7 */ /* 0x0022e400080011ff */
[----:B---3--:R-:W-:Y:S05]  /*5560*/  @!P0 NANOSLEEP.SYNCS 0x989680 ;  /* 0x009896800000895d */ /* 0x008fea0003900000 */
[----:B------:R-:W3:Y:S02]  /*5570*/  @!P0 SYNCS.PHASECHK.TRANS64 P0, [R2+URZ+0x98], R3 ;  /* 0x00009803020085a7 */ /* 0x000ee400080010ff */
[----:B--23--:R-:W-:Y:S05]  /*5580*/  @P0 EXIT ;  /* 0x000000000000094d */ /* 0x00cfea0003800000 */
[----:B------:R-:W-:Y:S05]  /*5590*/  BRA `(.L_x_80) ;  /* 0xfffffffc00ec7947 */ /* 0x000fea000383ffff */
.L_x_61:
[----:B------:R-:W-:-:S06]  /*55a0*/  UISETP.GE.AND UP1, UPT, UR8, 0x4, UPT ;  /* 0x000000040800788c */ /* 0x000fcc000bf26270 */
[----:B------:R-:W-:-:S13]  /*55b0*/  PLOP3.LUT P0, PT, PT, PT, UP1, 0x80, 0x8 ;  /* 0x000000000008781c */ /* 0x000fda0003f0f018 */
[----:B------:R-:W-:Y:S05]  /*55c0*/  @!P0 EXIT ;  /* 0x000000000000894d */ /* 0x000fea0003800000 */
[----:B------:R-:W-:Y:S01]  /*55d0*/  BAR.SYNC.DEFER_BLOCKING 0x6, 0xa0 ;  /* 0x0182800000007b1d */ /* 0x000fe20000010000 */
[C---:B------:R-:W-:Y:S01]  /*55e0*/  IMAD.SHL.U32 R3, R87.reuse, 0x10, RZ ;  /* 0x0000001057037824 */ /* 0x040fe200078e00ff */
[C---:B------:R-:W-:Y:S01]  /*55f0*/  LOP3.LUT R88, R87.reuse, 0x60, RZ, 0xc0, !PT ;  /* 0x0000006057587812 */ /* 0x040fe200078ec0ff */
[C---:B------:R-:W-:Y:S01]  /*5600*/  IMAD.SHL.U32 R86, R87.reuse, 0x2, RZ ;  /* 0x0000000257567824 */ /* 0x040fe200078e00ff */
[----:B------:R-:W-:Y:S01]  /*5610*/  CS2R R84, SRZ ;  /* 0x0000000000547805 */ /* 0x000fe2000001ff00 */
[----:B------:R-:W-:Y:S01]  /*5620*/  IMAD.U32 R32, R87, 0x10000, RZ ;  /* 0x0001000057207824 */ /* 0x000fe200078e00ff */
[----:B------:R-:W-:Y:S02]  /*5630*/  UMOV UR50, 0x400 ;  /* 0x0000040000327882 */ /* 0x000fe40000000000 */
[----:B------:R-:W1:Y:S01]  /*5640*/  LDC R83, c[0x0][0x370] ;  /* 0x0000dc00ff537b82 */ /* 0x000e620000000800 */
[----:B------:R-:W-:Y:S01]  /*5650*/  ULEA UR50, UR45, UR50, 0x18 ;  /* 0x000000322d327291 */ /* 0x000fe2000f8ec0ff */
[----:B------:R-:W-:Y:S01]  /*5660*/  LOP3.LUT R7, R3, 0x60, RZ, 0xc0, !PT ;  /* 0x0000006003077812 */ /* 0x000fe200078ec0ff */
[----:B------:R-:W-:Y:S01]  /*5670*/  IMAD.MOV.U32 R30, RZ, RZ, RZ ;  /* 0x000000ffff1e7224 */ /* 0x000fe200078e00ff */
[----:B------:R-:W-:Y:S01]  /*5680*/  LOP3.LUT R32, R32, 0x600000, RZ, 0xc0, !PT ;  /* 0x0060000020207812 */ /* 0x000fe200078ec0ff */
[----:B------:R-:W-:Y:S01]  /*5690*/  UIADD3 UR4, UPT, UPT, UR50, 0x200, URZ ;  /* 0x0000020032047890 */ /* 0x000fe2000fffe0ff */
[----:B------:R-:W-:Y:S01]  /*56a0*/  LOP3.LUT R86, R7, 0xc, R86, 0xf8, !PT ;  /* 0x0000000c07567812 */ /* 0x000fe200078ef856 */
[----:B------:R-:W2:Y:S01]  /*56b0*/  LDCU.64 UR54, c[0x0][0x348] ;  /* 0x00006900ff3677ac */ /* 0x000ea20008000a00 */
[----:B------:R-:W4:Y:S02]  /*56c0*/  LDC R28, c[0x0][0xb0c] ;  /* 0x0002c300ff1c7b82 */ /* 0x000f240000000800 */
[----:B------:R-:W-:Y:S01]  /*56d0*/  LOP3.LUT R86, R86, 0x790, R3, 0xf8, !PT ;  /* 0x0000079056567812 */ /* 0x000fe200078ef803 */
[----:B------:R-:W-:Y:S01]  /*56e0*/  IMAD.U32 R81, RZ, RZ, UR4 ;  /* 0x00000004ff517e24 */ /* 0x000fe2000f8e00ff */
[C---:B------:R-:W-:Y:S01]  /*56f0*/  LOP3.LUT R3, R87.reuse, 0x2, RZ, 0xc0, !PT ;  /* 0x0000000257037812 */ /* 0x040fe200078ec0ff */
[----:B------:R-:W1:Y:S01]  /*5700*/  LDCU.64 UR36, c[0x0][0x888] ;  /* 0x00011100ff2477ac */ /* 0x000e620008000a00 */
[----:B------:R-:W-:Y:S01]  /*5710*/  LOP3.LUT R87, R87, 0x4, RZ, 0xc0, !PT ;  /* 0x0000000457577812 */ /* 0x000fe200078ec0ff */
[----:B------:R-:W-:Y:S01]  /*5720*/  IMAD R86, R86, 0x4, R81 ;  /* 0x0000000456567824 */ /* 0x000fe200078e0251 */
[----:B------:R-:W1:Y:S01]  /*5730*/  LDC R80, c[0x0][0xb20] ;  /* 0x0002c800ff507b82 */ /* 0x000e620000000800 */
[----:B------:R-:W3:Y:S01]  /*5740*/  LDS R4, [UR50+0x100] ;  /* 0x00010032ff047984 */ /* 0x000ee20008000800 */
[----:B------:R-:W1:Y:S01]  /*5750*/  LDCU.64 UR38, c[0x0][0x890] ;  /* 0x00011200ff2677ac */ /* 0x000e620008000a00 */
[----:B------:R-:W-:-:S02]  /*5760*/  IMAD R92, R3, -0x10, R86 ;  /* 0xfffffff0035c7824 */ /* 0x000fc400078e0256 */
[----:B------:R-:W-:Y:S01]  /*5770*/  IMAD R90, R87, -0x10, R86 ;  /* 0xfffffff0575a7824 */ /* 0x000fe200078e0256 */
[----:B------:R-:W1:Y:S02]  /*5780*/  LDCU.64 UR46, c[0x0][0xa90] ;  /* 0x00015200ff2e77ac */ /* 0x000e640008000a00 */
[----:B------:R-:W1:Y:S01]  /*5790*/  LDC R27, c[0x0][0xb30] ;  /* 0x0002cc00ff1b7b82 */ /* 0x000e620000000800 */
[----:B------:R-:W-:Y:S01]  /*57a0*/  UMOV UR52, URZ ;  /* 0x000000ff00347c82 */ /* 0x000fe20008000000 */
[----:B------:R-:W-:-:S06]  /*57b0*/  UMOV UR56, URZ ;  /* 0x000000ff00387c82 */ /* 0x000fcc0008000000 */
[----:B------:R-:W1:Y:S08]  /*57c0*/  LDC.64 R72, c[0x0][0xb10] ;  /* 0x0002c400ff487b82 */ /* 0x000e700000000a00 */
[----:B------:R-:W1:Y:S08]  /*57d0*/  LDC.64 R24, c[0x0][0xb18] ;  /* 0x0002c600ff187b82 */ /* 0x000e700000000a00 */
[----:B------:R-:W1:Y:S08]  /*57e0*/  LDC.64 R22, c[0x0][0xb28] ;  /* 0x0002ca00ff167b82 */ /* 0x000e700000000a00 */
[----:B------:R-:W1:Y:S01]  /*57f0*/  LDC.64 R70, c[0x0][0x8b0] ;  /* 0x00022c00ff467b82 */ /* 0x000e620000000a00 */
[C---:B---3--:R-:W-:Y:S01]  /*5800*/  VIADD R5, R4.reuse, 0x80 ;  /* 0x0000008004057836 */ /* 0x048fe20000000000 */
[----:B------:R-:W-:-:S04]  /*5810*/  LOP3.LUT R4, R4, 0xffff, RZ, 0xc0, !PT ;  /* 0x0000ffff04047812 */ /* 0x000fc800078ec0ff */
[----:B------:R-:W-:Y:S02]  /*5820*/  LOP3.LUT R5, R5, 0xffff, RZ, 0xc0, !PT ;  /* 0x0000ffff05057812 */ /* 0x000fe400078ec0ff */
[----:B------:R-:W3:Y:S03]  /*5830*/  LDC.64 R68, c[0x0][0x8a8] ;  /* 0x00022a00ff447b82 */ /* 0x000ee60000000a00 */
[----:B------:R1:W-:Y:S05]  /*5840*/  STL.64 [R1], R4 ;  /* 0x0000000401007387 */ /* 0x0003ea0000100a00 */
[----:B------:R-:W1:Y:S08]  /*5850*/  LDC.64 R76, c[0x0][0xa80] ;  /* 0x0002a000ff4c7b82 */ /* 0x000e700000000a00 */
[----:B------:R-:W1:Y:S08]  /*5860*/  LDC.64 R74, c[0x0][0xa88] ;  /* 0x0002a200ff4a7b82 */ /* 0x000e700000000a00 */
[----:B--2-4-:R-:W1:Y:S02]  /*5870*/  LDC R82, c[0x0][0x374] ;  /* 0x0000dd00ff527b82 */ /* 0x014e640000000800 */
.L_x_156:
[----:B------:R-:W-:Y:S04]  /*5880*/  SHF.L.U32 R3, R84, 0x1f, RZ ;  /* 0x0000001f54037819 */ /* 0x000fe800000006ff */
[----:B------:R-:W2:Y:S02]  /*5890*/  SYNCS.PHASECHK.TRANS64.TRYWAIT P0, [UR50+0xb0], R3 ;  /* 0x0000b003ff0075a7 */ /* 0x000ea40008001132 */
[----:B--23--:R-:W-:Y:S05]  /*58a0*/  @!P0 BRA `(.L_x_81) ;  /* 0x0000006400808947 */ /* 0x00cfea0003800000 */
.L_x_214:
[----:B------:R-:W4:Y:S01]  /*58b0*/  LDC.64 R12, c[0x0][0xb10] ;  /* 0x0002c400ff0c7b82 */ /* 0x000f220000000a00 */
[----:B------:R-:W3:Y:S01]  /*58c0*/  LDS.128 R36, [UR50+0xf0] ;  /* 0x0000f032ff247984 */ /* 0x000ee20008000c00 */
[----:B------:R-:W-:Y:S01]  /*58d0*/  UIADD3 UR4, UPT, UPT, UR50, 0xb8, URZ ;  /* 0x000000b832047890 */ /* 0x000fe2000fffe0ff */
[----:B--2---:R-:W-:Y:S01]  /*58e0*/  IMAD R0, R30, 0x4, R1 ;  /* 0x000000041e007824 */ /* 0x004fe200078e0201 */
[----:B-1----:R-:W-:Y:S04]  /*58f0*/  ISETP.NE.AND P1, PT, R27, 0x1, PT ;  /* 0x000000011b00780c */ /* 0x002fe80003f25270 */
[----:B------:R-:W1:Y:S01]  /*5900*/  LDC.64 R10, c[0x0][0xb18] ;  /* 0x0002c600ff0a7b82 */ /* 0x000e620000000a00 */
[----:B------:R-:W-:Y:S01]  /*5910*/  UPRMT UR4, URZ, 0x654, UR4 ;  /* 0x00000654ff047896 */ /* 0x000fe20008000004 */
[----:B------:R-:W-:Y:S01]  /*5920*/  ISETP.GE.AND P0, PT, R26, 0x1, PT ;  /* 0x000000011a00780c */ /* 0x000fe20003f06270 */
[----:B------:R-:W-:Y:S01]  /*5930*/  @!PT LDS RZ, [RZ] ;  /* 0x00000000fffff984 */ /* 0x000fe20000000800 */
[----:B------:R-:W-:Y:S01]  /*5940*/  @!PT LDS RZ, [RZ] ;  /* 0x00000000fffff984 */ /* 0x000fe20000000800 */
[----:B------:R-:W-:Y:S01]  /*5950*/  @!PT LDS RZ, [RZ] ;  /* 0x00000000fffff984 */ /* 0x000fe20000000800 */
[----:B------:R-:W-:Y:S01]  /*5960*/  @!PT LDS RZ, [RZ] ;  /* 0x00000000fffff984 */ /* 0x000fe20000000800 */
[----:B------:R2:W-:Y:S06]  /*5970*/  MEMBAR.ALL.CTA ;  /* 0x0000000000007992 */ /* 0x0005ec0000008000 */
[----:B--2---:R-:W2:Y:S01]  /*5980*/  FENCE.VIEW.ASYNC.S ;  /* 0x00000000000073c6 */ /* 0x004ea20000000000 */
[----:B------:R-:W1:Y:S08]  /*5990*/  @!P1 LDC R14, c[0x0][0xb20] ;  /* 0x0002c800ff0e9b82 */ /* 0x000e700000000800 */
[----:B------:R-:W1:Y:S01]  /*59a0*/  @!P1 LDC R9, c[0x0][0xb0c] ;  /* 0x0002c300ff099b82 */ /* 0x000e620000000800 */
[----:B--2---:R-:W-:Y:S01]  /*59b0*/  SYNCS.ARRIVE.TRANS64.RED.A1T0 RZ, [UR4], RZ ;  /* 0x000000ffffff79a7 */ /* 0x004fe20008100404 */
[----:B------:R2:W5:Y:S01]  /*59c0*/  LDL R17, [R0] ;  /* 0x0000000000117983 */ /* 0x0005620000100800 */
[----:B---3--:R-:W-:Y:S04]  /*59d0*/  LOP3.LUT P4, RZ, R38, 0x1, RZ, 0xc0, !PT ;  /* 0x0000000126ff7812 */ /* 0x008fe8000788c0ff */
[----:B------:R-:W-:Y:S09]  /*59e0*/  P2R R91, PR, RZ, 0x10 ;  /* 0x00000010ff5b7803 */ /* 0x000ff20000000000 */
[----:B------:R-:W-:Y:S02]  /*59f0*/  @P4 MOV R31, R36 ;  /* 0x00000024001f4202 */ /* 0x000fe40000000f00 */
[----:B------:R-:W-:Y:S01]  /*5a00*/  @P4 LOP3.LUT R29, R37, 0xffff, RZ, 0xc0, !PT ;  /* 0x0000ffff251d4812 */ /* 0x000fe200078ec0ff */
[----:B--2-4-:R-:W-:Y:S06]  /*5a10*/  @!P0 BRA `(.L_x_82) ;  /* 0x0000000000a48947 */ /* 0x014fec0003800000 */
[----:B------:R-:W-:Y:S01]  /*5a20*/  IMAD.HI.U32 R21, R82, R25, RZ ;  /* 0x0000001952157227 */ /* 0x000fe200078e00ff */
[----:B------:R-:W-:Y:S02]  /*5a30*/  ISETP.NE.AND P0, PT, R24, 0x1, PT ;  /* 0x000000011800780c */ /* 0x000fe40003f05270 */
[----:B------:R-:W-:Y:S01]  /*5a40*/  ISETP.NE.AND P2, PT, R26, 0x1, PT ;  /* 0x000000011a00780c */ /* 0x000fe20003f45270 */
[----:B------:R-:W-:Y:S01]  /*5a50*/  IMAD.HI.U32 R18, R83, R72, RZ ;  /* 0x0000004853127227 */ /* 0x000fe200078e00ff */
[----:B------:R-:W-:Y:S02]  /*5a60*/  SHF.R.U32.HI R21, RZ, R80, R21 ;  /* 0x00000050ff157219 */ /* 0x000fe40000011615 */
[----:B------:R-:W-:Y:S01]  /*5a70*/  ISETP.NE.AND P3, PT, R28, 0x1, PT ;  /* 0x000000011c00780c */ /* 0x000fe20003f65270 */
[----:B------:R-:W-:Y:S01]  /*5a80*/  IMAD.HI.U32 R34, R31, R72, RZ ;  /* 0x000000481f227227 */ /* 0x000fe200078e00ff */
[----:B------:R-:W-:Y:S02]  /*5a90*/  SHF.R.U32.HI R18, RZ, R73, R18 ;  /* 0x00000049ff127219 */ /* 0x000fe40000011612 */
[----:B------:R-:W-:Y:S01]  /*5aa0*/  SEL R3, R82, R21, !P0 ;  /* 0x0000001552037207 */ /* 0x000fe20004000000 */
[----:B------:R-:W-:Y:S01]  /*5ab0*/  IMAD.HI.U32 R21, R29, R25, RZ ;  /* 0x000000191d157227 */ /* 0x000fe200078e00ff */
[----:B------:R-:W-:Y:S02]  /*5ac0*/  SEL R7, R83, R18, !P3 ;  /* 0x0000001253077207 */ /* 0x000fe40005800000 */
[----:B------:R-:W-:Y:S01]  /*5ad0*/  SHF.R.U32.HI R34, RZ, R73, R34 ;  /* 0x00000049ff227219 */ /* 0x000fe20000011622 */
[-C--:B------:R-:W-:Y:S04]  /*5ae0*/  IMAD.HI.U32 R18, R3, R22.reuse, RZ ;  /* 0x0000001603127227 */ /* 0x080fe800078e00ff */
[----:B------:R-:W-:Y:S01]  /*5af0*/  IMAD.HI.U32 R20, R7, R22, RZ ;  /* 0x0000001607147227 */ /* 0x000fe200078e00ff */
[-C--:B------:R-:W-:Y:S02]  /*5b00*/  @P2 SHF.R.U32.HI R3, RZ, R23.reuse, R18 ;  /* 0x00000017ff032219 */ /* 0x080fe40000011612 */
[----:B------:R-:W-:Y:S02]  /*5b10*/  SHF.R.U32.HI R18, RZ, R80, R21 ;  /* 0x00000050ff127219 */ /* 0x000fe40000011615 */
[----:B------:R-:W-:Y:S01]  /*5b20*/  @P2 SHF.R.U32.HI R7, RZ, R23, R20 ;  /* 0x00000017ff072219 */ /* 0x000fe20000011614 */
[C---:B------:R-:W-:Y:S01]  /*5b30*/  IMAD R2, R26.reuse, R3, RZ ;  /* 0x000000031a027224 */ /* 0x040fe200078e02ff */
[----:B------:R-:W-:Y:S02]  /*5b40*/  SEL R5, R29, R18, !P0 ;  /* 0x000000121d057207 */ /* 0x000fe40004000000 */
[----:B------:R-:W-:Y:S01]  /*5b50*/  SEL R3, R31, R34, !P3 ;  /* 0x000000221f037207 */ /* 0x000fe20005800000 */
[----:B------:R-:W-:Y:S01]  /*5b60*/  IMAD R4, R26, R7, RZ ;  /* 0x000000071a047224 */ /* 0x000fe200078e02ff */
[C---:B------:R-:W-:Y:S01]  /*5b70*/  ISETP.GE.AND P0, PT, R5.reuse, R2, PT ;  /* 0x000000020500720c */ /* 0x040fe20003f06270 */
[----:B------:R-:W-:Y:S03]  /*5b80*/  IMAD.HI.U32 R6, R5, R22, RZ ;  /* 0x0000001605067227 */ /* 0x000fe600078e00ff */
[----:B------:R-:W-:Y:S01]  /*5b90*/  ISETP.GE.OR P0, PT, R3, R4, P0 ;  /* 0x000000040300720c */ /* 0x000fe20000706670 */
[----:B------:R-:W-:Y:S01]  /*5ba0*/  IMAD.MOV R4, RZ, RZ, -R3 ;  /* 0x000000ffff047224 */ /* 0x000fe200078e0a03 */
[-C--:B------:R-:W-:Y:S03]  /*5bb0*/  SHF.R.U32.HI R6, RZ, R23.reuse, R6 ;  /* 0x00000017ff067219 */ /* 0x080fe60000011606 */
[----:B------:R-:W-:Y:S01]  /*5bc0*/  IMAD R31, R28, R4, R31 ;  /* 0x000000041c1f7224 */ /* 0x000fe200078e021f */
[----:B------:R-:W-:Y:S05]  /*5bd0*/  SEL R15, R5, R6, !P2 ;  /* 0x00000006050f7207 */ /* 0x000fea0005000000 */
[----:B------:R-:W-:Y:S02]  /*5be0*/  IMAD.MOV R6, RZ, RZ, -R15 ;  /* 0x000000ffff067224 */ /* 0x000fe400078e0a0f */
[C---:B------:R-:W-:Y:S04]  /*5bf0*/  @!P0 IMAD.HI.U32 R2, R3.reuse, R22, RZ ;  /* 0x0000001603028227 */ /* 0x040fe800078e00ff */
[----:B------:R-:W-:Y:S01]  /*5c00*/  IMAD R6, R26, R6, R5 ;  /* 0x000000061a067224 */ /* 0x000fe200078e0205 */
[----:B------:R-:W-:Y:S04]  /*5c10*/  @!P0 SHF.R.U32.HI R2, RZ, R23, R2 ;  /* 0x00000017ff028219 */ /* 0x000fe80000011602 */
[----:B------:R-:W-:Y:S02]  /*5c20*/  @!P0 SEL R0, R3, R2, !P2 ;  /* 0x0000000203008207 */ /* 0x000fe40005000000 */
[----:B------:R-:W-:Y:S02]  /*5c30*/  IADD3 R2, PT, PT, -R5, RZ, RZ ;  /* 0x000000ff05027210 */ /* 0x000fe40007ffe1ff */
[----:B------:R-:W-:Y:S01]  /*5c40*/  @!P0 IADD3 R8, PT, PT, R15, -R0, RZ ;  /* 0x800000000f088210 */ /* 0x000fe20007ffe0ff */
[----:B------:R-:W-:Y:S02]  /*5c50*/  @!P0 IMAD R0, R7, R6, R0 ;  /* 0x0000000607008224 */ /* 0x000fe400078e0200 */
[----:B------:R-:W-:Y:S02]  /*5c60*/  IMAD R29, R24, R2, R29 ;  /* 0x00000002181d7224 */ /* 0x000fe400078e021d */
[----:B------:R-:W-:Y:S02]  /*5c70*/  @!P0 IMAD R5, R8, R26, R3 ;  /* 0x0000001a08058224 */ /* 0x000fe400078e0203 */
[----:B------:R-:W-:Y:S04]  /*5c80*/  @!P0 IMAD.MOV.U32 R3, RZ, RZ, R0 ;  /* 0x000000ffff038224 */ /* 0x000fe800078e0000 */
[----:B------:R-:W-:Y:S02]  /*5c90*/  IMAD R31, R3, R28, R31 ;  /* 0x0000001c031f7224 */ /* 0x000fe400078e021f */
[----:B------:R-:W-:Y:S07]  /*5ca0*/  IMAD R29, R5, R24, R29 ;  /* 0x00000018051d7224 */ /* 0x000fee00078e021d */
.L_x_82:
[----:B-1----:R-:W-:Y:S01]  /*5cb0*/  @!P1 ISETP.NE.AND P0, PT, R10, 0x1, PT ;  /* 0x000000010a00980c */ /* 0x002fe20003f05270 */
[----:B------:R-:W-:Y:S01]  /*5cc0*/  @!P1 IMAD.HI.U32 R3, R29, R11, RZ ;  /* 0x0000000b1d039227 */ /* 0x000fe200078e00ff */
[----:B------:R-:W-:Y:S01]  /*5cd0*/  R2UR UR41, R16 ;  /* 0x00000000102972ca */ /* 0x000fe200000e0000 */
[----:B------:R-:W-:Y:S01]  /*5ce0*/  BSSY.RECONVERGENT B6, `(.L_x_83) ;  /* 0x000002f000067945 */ /* 0x000fe20003800200 */
[----:B------:R-:W-:Y:S01]  /*5cf0*/  @!P1 ISETP.NE.AND P2, PT, R9, 0x1, PT ;  /* 0x000000010900980c */ /* 0x000fe20003f45270 */
[----:B------:R-:W-:Y:S01]  /*5d00*/  @!P1 IMAD.HI.U32 R0, R31, R12, RZ ;  /* 0x0000000c1f009227 */ /* 0x000fe200078e00ff */
[----:B------:R-:W-:Y:S02]  /*5d10*/  @!P1 SHF.R.U32.HI R2, RZ, R14, R3 ;  /* 0x0000000eff029219 */ /* 0x000fe40000011603 */
[----:B------:R-:W-:Y:S02]  /*5d20*/  @P4 SHF.R.U32.HI R36, RZ, 0x10, R37 ;  /* 0x00000010ff244819 */ /* 0x000fe40000011625 */
[----:B------:R-:W-:Y:S02]  /*5d30*/  @!P1 SEL R2, R29, R2, !P0 ;  /* 0x000000021d029207 */ /* 0x000fe40004000000 */
[----:B------:R-:W-:Y:S02]  /*5d40*/  @!P1 SHF.R.U32.HI R0, RZ, R13, R0 ;  /* 0x0000000dff009219 */ /* 0x000fe40000011600 */
[----:B------:R-:W-:Y:S01]  /*5d50*/  LOP3.LUT P0, RZ, R81, 0x1b0, RZ, 0xc0, !PT ;  /* 0x000001b051ff7812 */ /* 0x000fe2000780c0ff */
[----:B------:R-:W-:Y:S01]  /*5d60*/  USHF.L.U32 UR41, UR41, 0x7, URZ ;  /* 0x0000000729297899 */ /* 0x000fe200080006ff */
[----:B------:R-:W-:Y:S02]  /*5d70*/  @!P1 SEL R3, R31, R0, !P2 ;  /* 0x000000001f039207 */ /* 0x000fe40005000000 */
[----:B------:R-:W-:Y:S03]  /*5d80*/  @P4 R2UR UR51, R36 ;  /* 0x00000000243342ca */ /* 0x000fe600000e0000 */
[----:B------:R-:W-:Y:S02]  /*5d90*/  @!P1 IMAD.IADD R0, R2, 0x1, -R3 ;  /* 0x0000000102009824 */ /* 0x000fe400078e0a03 */
[----:B------:R-:W-:Y:S02]  /*5da0*/  @!P1 IMAD.IADD R2, R3, 0x1, -R2 ;  /* 0x0000000103029824 */ /* 0x000fe400078e0a02 */
[----:B------:R-:W-:Y:S02]  /*5db0*/  @!P1 IMAD R31, R0, R9, R31 ;  /* 0x00000009001f9224 */ /* 0x000fe400078e021f */
[----:B------:R-:W-:Y:S01]  /*5dc0*/  @!P1 IMAD R29, R2, R10, R29 ;  /* 0x0000000a021d9224 */ /* 0x000fe200078e021d */
[----:B------:R-:W-:Y:S06]  /*5dd0*/  @!P0 BRA `(.L_x_84) ;  /* 0x00000000007c8947 */ /* 0x000fec0003800000 */
[----:B------:R-:W1:Y:S01]  /*5de0*/  LDCU.64 UR8, c[0x4][0x80] ;  /* 0x01001000ff0877ac */ /* 0x000e620008000a00 */
[----:B------:R-:W-:Y:S01]  /*5df0*/  MOV R2, 0x0 ;  /* 0x0000000000027802 */ /* 0x000fe20000000f00 */
[----:B------:R-:W-:Y:S02]  /*5e00*/  HFMA2 R12, -RZ, RZ, 0, 5.9604644775390625e-08 ;  /* 0x00000001ff0c7431 */ /* 0x000fe400000001ff */
[----:B------:R-:W-:Y:S01]  /*5e10*/  IMAD.MOV.U32 R8, RZ, RZ, 0x70 ;  /* 0x00000070ff087424 */ /* 0x000fe200078e00ff */
[----:B------:R2:W3:Y:S01]  /*5e20*/  LDC.64 R14, c[0x4][R2] ;  /* 0x01000000020e7b82 */ /* 0x0004e20000000a00 */
[----:B------:R-:W4:Y:S01]  /*5e30*/  LDCU.64 UR6, c[0x4][0x88] ;  /* 0x01001100ff0677ac */ /* 0x000f220008000a00 */
[----:B------:R-:W-:Y:S01]  /*5e40*/  IMAD.MOV.U32 R13, RZ, RZ, RZ ;  /* 0x000000ffff0d7224 */ /* 0x000fe200078e00ff */
[----:B------:R-:W2:Y:S01]  /*5e50*/  LDCU.64 UR4, c[0x4][0x8] ;  /* 0x01000100ff0477ac */ /* 0x000ea20008000a00 */
[----:B-1----:R-:W-:Y:S01]  /*5e60*/  MOV R5, UR9 ;  /* 0x0000000900057c02 */ /* 0x002fe20008000f00 */
[----:B------:R-:W-:Y:S01]  /*5e70*/  IMAD.U32 R4, RZ, RZ, UR8 ;  /* 0x00000008ff047e24 */ /* 0x000fe2000f8e00ff */
[----:B----4-:R-:W-:Y:S01]  /*5e80*/  MOV R7, UR7 ;  /* 0x0000000700077c02 */ /* 0x010fe20008000f00 */
[----:B------:R-:W-:Y:S01]  /*5e90*/  IMAD.U32 R6, RZ, RZ, UR6 ;  /* 0x00000006ff067e24 */ /* 0x000fe2000f8e00ff */
[----:B--2---:R-:W-:Y:S01]  /*5ea0*/  MOV R11, UR5 ;  /* 0x00000005000b7c02 */ /* 0x004fe20008000f00 */
[----:B------:R-:W-:Y:S02]  /*5eb0*/  IMAD.U32 R10, RZ, RZ, UR4 ;  /* 0x00000004ff0a7e24 */ /* 0x000fe4000f8e00ff */
[----:B------:R-:W-:Y:S07]  /*5ec0*/  LEPC R20, `(.L_x_85) ;  /* 0x000000001014794e */ /* 0x000fee0000000000 */
[----:B---3-5:R-:W-:Y:S05]  /*5ed0*/  CALL.ABS.NOINC R14 ;  /* 0x000000000e007343 */ /* 0x028fea0003c00000 */
.L_x_85:
[----:B------:R-:W1:Y:S01]  /*5ee0*/  LDCU.64 UR8, c[0x4][0x80] ;  /* 0x01001000ff0877ac */ /* 0x000e620008000a00 */
[----:B------:R-:W2:Y:S01]  /*5ef0*/  LDC.64 R2, c[0x4][R2] ;  /* 0x0100000002027b82 */ /* 0x000ea20000000a00 */
[----:B------:R-:W-:Y:S02]  /*5f00*/  HFMA2 R12, -RZ, RZ, 0, 5.9604644775390625e-08 ;  /* 0x00000001ff0c7431 */ /* 0x000fe400000001ff */
[----:B------:R-:W-:Y:S02]  /*5f10*/  IMAD.MOV.U32 R8, RZ, RZ, 0x70 ;  /* 0x00000070ff087424 */ /* 0x000fe400078e00ff */
[----:B------:R-:W-:Y:S01]  /*5f20*/  IMAD.MOV.U32 R13, RZ, RZ, RZ ;  /* 0x000000ffff0d7224 */ /* 0x000fe200078e00ff */
[----:B------:R-:W3:Y:S01]  /*5f30*/  LDCU.64 UR6, c[0x4][0x88] ;  /* 0x01001100ff0677ac */ /* 0x000ee20008000a00 */
[----:B------:R-:W4:Y:S01]  /*5f40*/  LDCU.64 UR4, c[0x4][0x8] ;  /* 0x01000100ff0477ac */ /* 0x000f220008000a00 */
[----:B-1----:R-:W-:Y:S02]  /*5f50*/  MOV R4, UR8 ;  /* 0x0000000800047c02 */ /* 0x002fe40008000f00 */
[----:B------:R-:W-:Y:S02]  /*5f60*/  MOV R5, UR9 ;  /* 0x0000000900057c02 */ /* 0x000fe40008000f00 */
[----:B---3--:R-:W-:Y:S01]  /*5f70*/  MOV R7, UR7 ;  /* 0x0000000700077c02 */ /* 0x008fe20008000f00 */
[----:B------:R-:W-:Y:S01]  /*5f80*/  IMAD.U32 R6, RZ, RZ, UR6 ;  /* 0x00000006ff067e24 */ /* 0x000fe2000f8e00ff */
[----:B----4-:R-:W-:Y:S01]  /*5f90*/  MOV R11, UR5 ;  /* 0x00000005000b7c02 */ /* 0x010fe20008000f00 */
[----:B------:R-:W-:Y:S02]  /*5fa0*/  IMAD.U32 R10, RZ, RZ, UR4 ;  /* 0x00000004ff0a7e24 */ /* 0x000fe4000f8e00ff */
[----:B------:R-:W-:Y:S07]  /*5fb0*/  LEPC R20, `(.L_x_84) ;  /* 0x000000001014794e */ /* 0x000fee0000000000 */
[----:B--2---:R-:W-:Y:S05]  /*5fc0*/  CALL.ABS.NOINC R2 ;  /* 0x0000000002007343 */ /* 0x004fea0003c00000 */
.L_x_84:
[----:B------:R-:W-:Y:S05]  /*5fd0*/  BSYNC.RECONVERGENT B6 ;  /* 0x0000000000067941 */ /* 0x000fea0003800200 */
.L_x_83:
[----:B------:R-:W-:Y:S01]  /*5fe0*/  ISETP.NE.U32.AND P4, PT, R70, RZ, PT ;  /* 0x000000ff4600720c */ /* 0x000fe20003f85070 */
[----:B------:R-:W-:Y:S01]  /*5ff0*/  UISETP.NE.AND UP2, UPT, UR53, URZ, UPT ;  /* 0x000000ff3500728c */ /* 0x000fe2000bf45270 */
[----:B------:R-:W-:Y:S01]  /*6000*/  ISETP.NE.U32.AND P2, PT, RZ, UR36, PT ;  /* 0x00000024ff007c0c */ /* 0x000fe2000bf45070 */
[----:B------:R-:W-:Y:S01]  /*6010*/  UISETP.NE.U32.AND UP1, UPT, UR38, URZ, UPT ;  /* 0x000000ff2600728c */ /* 0x000fe2000bf25070 */
[----:B------:R-:W-:Y:S01]  /*6020*/  ISETP.NE.AND.EX P4, PT, R71, RZ, PT, P4 ;  /* 0x000000ff4700720c */ /* 0x000fe20003f85340 */
[----:B------:R-:W-:Y:S01]  /*6030*/  UPLOP3.LUT UP0, UPT, UPT, UPT, UPT, 0x40, 0x4 ;  /* 0x000000000004789c */ /* 0x000fe20003f0e870 */
[----:B------:R-:W-:Y:S01]  /*6040*/  ISETP.NE.AND.EX P2, PT, RZ, UR37, PT, P2 ;  /* 0x00000025ff007c0c */ /* 0x000fe2000bf45320 */
[----:B------:R-:W-:Y:S01]  /*6050*/  UISETP.NE.AND.EX UP1, UPT, UR39, URZ, UPT, UP1 ;  /* 0x000000ff2700728c */ /* 0x000fe2000bf25310 */
[----:B------:R-:W-:Y:S04]  /*6060*/  PLOP3.LUT P1, PT, PT, PT, UP2, 0x80, 0x8 ;  /* 0x000000000008781c */ /* 0x000fe80003f2f028 */
[----:B------:R-:W-:Y:S06]  /*6070*/  @UP2 UPLOP3.LUT UP0, UPT, UPT, UPT, UP1, 0x80, 0x8 ;  /* 0x000000000008289c */ /* 0x000fec0003f0f010 */
[----:B------:R-:W-:Y:S01]  /*6080*/  PLOP3.LUT P0, PT, PT, PT, UP0, 0x80, 0x8 ;  /* 0x000000000008781c */ /* 0x000fe20003f0f008 */
[----:B------:R-:W-:Y:S01]  /*6090*/  @!UPT UIADD3 URZ, UPT, UPT, URZ, URZ, URZ ;  /* 0x000000fffffff290 */ /* 0x000fe2000fffe0ff */
[----:B------:R-:W-:Y:S11]  /*60a0*/  BRA.U !UP1, `(.L_x_86) ;  /* 0x0000000109387547 */ /* 0x000ff6000b800000 */
[----:B------:R-:W-:Y:S01]  /*60b0*/  UISETP.NE.U32.AND UP0, UPT, UR36, URZ, UPT ;  /* 0x000000ff2400728c */ /* 0x000fe2000bf05070 */
[----:B------:R-:W-:Y:S02]  /*60c0*/  HFMA2 R0, -RZ, RZ, 0, 5.9604644775390625e-08 ;  /* 0x00000001ff007431 */ /* 0x000fe400000001ff */
[----:B------:R-:W-:Y:S01]  /*60d0*/  IMAD.MOV.U32 R79, RZ, RZ, 0x1 ;  /* 0x00000001ff4f7424 */ /* 0x000fe200078e00ff */
[----:B------:R-:W-:Y:S06]  /*60e0*/  UISETP.NE.AND.EX UP0, UPT, UR37, URZ, UPT, UP0 ;  /* 0x000000ff2500728c */ /* 0x000fec000bf05300 */
[----:B------:R-:W-:Y:S05]  /*60f0*/  PLOP3.LUT P3, PT, PT, PT, UP0, 0x80, 0x8 ;  /* 0x000000000008781c */ /* 0x000fea0003f6f008 */
[----:B------:R-:W1:Y:S01]  /*6100*/  @UP0 LDCU.64 UR6, c[0x0][0x888] ;  /* 0x00011100ff0607ac */ /* 0x000e620008000a00 */
[----:B------:R-:W-:Y:S07]  /*6110*/  @UP0 UIMAD UR4, UR57, UR38, URZ ;  /* 0x00000026390402a4 */ /* 0x000fee000f8e02ff */
[----:B------:R-:W-:Y:S01]  /*6120*/  @!P3 PRMT R79, R0, 0x7610, R79 ;  /* 0x00007610004fb816 */ /* 0x000fe2000000004f */
[----:B-1----:R-:W-:Y:S03]  /*6130*/  @UP0 UIMAD.WIDE UR6, UR4, 0x4, UR6 ;  /* 0x00000004040608a5 */ /* 0x002fe6000f8e0206 */
[----:B------:R-:W1:Y:S03]  /*6140*/  @!UP0 LDCU UR4, c[0x0][0x880] ;  /* 0x00011000ff0487ac */ /* 0x000e660008000800 */
[----:B------:R-:W-:Y:S01]  /*6150*/  IMAD.U32 R2, RZ, RZ, UR6 ;  /* 0x00000006ff027e24 */ /* 0x000fe2000f8e00ff */
[----:B------:R-:W-:Y:S05]  /*6160*/  MOV R3, UR7 ;  /* 0x0000000700037c02 */ /* 0x000fea0008000f00 */
[----:B-----5:R2:W5:Y:S02]  /*6170*/  @P3 LDG.E R35, desc[UR48][R2.64] ;  /* 0x0000003002233981 */ /* 0x020564000c1e1900 */
[----:B-12---:R-:W-:Y:S02]  /*6180*/  @!P3 IMAD.U32 R35, RZ, RZ, UR4 ;  /* 0x00000004ff23be24 */ /* 0x006fe4000f8e00ff */
.L_x_86:
[----:B------:R-:W-:Y:S05]  /*6190*/  @!P4 BRA `(.L_x_87) ;  /* 0x000000000020c947 */ /* 0x000fea0003800000 */
[----:B------:R-:W-:Y:S04]  /*61a0*/  ISETP.NE.U32.AND P3, PT, R68, RZ, PT ;  /* 0x000000ff4400720c */ /* 0x000fe80003f65070 */
[----:B------:R-:W-:Y:S11]  /*61b0*/  ISETP.NE.AND.EX P3, PT, R69, RZ, PT, P3 ;  /* 0x000000ff4500720c */ /* 0x000ff60003f65330 */
[----:B------:R-:W-:Y:S02]  /*61c0*/  @!UPT UIADD3 URZ, UPT, UPT, URZ, URZ, URZ ;  /* 0x000000fffffff290 */ /* 0x000fe4000fffe0ff */
[----:B------:R-:W1:Y:S01]  /*61d0*/  @P3 LDC.64 R2, c[0x0][0x8a8] ;  /* 0x00022a00ff023b82 */ /* 0x000e620000000a00 */
[----:B------:R-:W-:Y:S04]  /*61e0*/  @P3 IMAD R0, R70, UR57, RZ ;  /* 0x0000003946003c24 */ /* 0x000fe8000f8e02ff */
[----:B-1----:R-:W-:Y:S05]  /*61f0*/  @P3 IMAD.WIDE R2, R0, 0x4, R2 ;  /* 0x0000000400023825 */ /* 0x002fea00078e0202 */
[----:B-----5:R1:W5:Y:S02]  /*6200*/  @P3 LDG.E R33, desc[UR48][R2.64] ;  /* 0x0000003002213981 */ /* 0x020364000c1e1900 */
[----:B-1----:R-:W2:Y:S02]  /*6210*/  @!P3 LDC R33, c[0x0][0x8a0] ;  /* 0x00022800ff21bb82 */ /* 0x002ea40000000800 */
.L_x_87:
[----:B-----5:R-:W-:Y:S01]  /*6220*/  FSETP.NEU.AND P3, PT, R35, RZ, PT ;  /* 0x000000ff2300720b */ /* 0x020fe20003f6d000 */
[----:B------:R-:W-:Y:S01]  /*6230*/  IMAD.SHL.U32 R95, R19, 0x80, RZ ;  /* 0x00000080135f7824 */ /* 0x000fe200078e00ff */
[----:B------:R-:W-:Y:S01]  /*6240*/  SEL R3, RZ, 0xffffffff, P2 ;  /* 0xffffffffff037807 */ /* 0x000fe20001000000 */
[----:B------:R-:W-:Y:S01]  /*6250*/  BSSY B1, `(.L_x_88) ;  /* 0x0000043000017945 */ /* 0x000fe20003800000 */
[----:B------:R-:W-:Y:S01]  /*6260*/  @P1 LOP3.LUT P2, RZ, R79, 0xff, RZ, 0xc0, !PT ;  /* 0x000000ff4fff1812 */ /* 0x000fe2000784c0ff */
[----:B------:R-:W-:Y:S01]  /*6270*/  IMAD.HI.U32 R5, R95, R77, RZ ;  /* 0x0000004d5f057227 */ /* 0x000fe200078e00ff */
[----:B------:R-:W-:Y:S02]  /*6280*/  @P1 SEL R2, RZ, 0xffffffff, P3 ;  /* 0xffffffffff021807 */ /* 0x000fe40001800000 */
[----:B------:R-:W-:Y:S01]  /*6290*/  LEA R99, R30, UR50, 0x3 ;  /* 0x000000321e637c11 */ /* 0x000fe2000f8e18ff */
[----:B------:R-:W-:Y:S01]  /*62a0*/  IMAD.MOV.U32 R100, RZ, RZ, 0x1 ;  /* 0x00000001ff647424 */ /* 0x000fe200078e00ff */
[----:B------:R-:W-:Y:S01]  /*62b0*/  @P0 SEL R2, R3, R2, !P2 ;  /* 0x0000000203020207 */ /* 0x000fe20005000000 */
[----:B------:R-:W-:Y:S01]  /*62c0*/  IMAD.IADD R34, R32, 0x1, R17 ;  /* 0x0000000120227824 */ /* 0x000fe200078e0211 */
[----:B------:R-:W-:Y:S01]  /*62d0*/  SHF.L.U32 R0, R85, 0x1f, RZ ;  /* 0x0000001f55007819 */ /* 0x000fe200000006ff */
[----:B------:R-:W-:Y:S01]  /*62e0*/  IMAD R98, R87, -0x10, R92 ;  /* 0xfffffff057627824 */ /* 0x000fe200078e025c */
[----:B------:R-:W-:Y:S01]  /*62f0*/  @P1 LOP3.LUT R2, R2, 0x1, RZ, 0xc0, !PT ;  /* 0x0000000102021812 */ /* 0x000fe200078ec0ff */
[----:B------:R-:W-:Y:S01]  /*6300*/  IMAD.MOV.U32 R101, RZ, RZ, RZ ;  /* 0x000000ffff657224 */ /* 0x000fe200078e00ff */
[----:B------:R-:W-:Y:S02]  /*6310*/  ISETP.NE.AND P2, PT, R76, 0x1, PT ;  /* 0x000000014c00780c */ /* 0x000fe40003f45270 */
[----:B------:R-:W-:Y:S02]  /*6320*/  CS2R R54, SRZ ;  /* 0x0000000000367805 */ /* 0x000fe4000001ff00 */
[----:B------:R-:W-:Y:S02]  /*6330*/  ISETP.NE.U32.OR P5, PT, R2, 0x1, !P1 ;  /* 0x000000010200780c */ /* 0x000fe40004fa5470 */
[----:B------:R-:W-:Y:S02]  /*6340*/  CS2R R52, SRZ ;  /* 0x0000000000347805 */ /* 0x000fe4000001ff00 */
[----:B------:R-:W-:Y:S02]  /*6350*/  SHF.R.U32.HI R2, RZ, R74, R5 ;  /* 0x0000004aff027219 */ /* 0x000fe40000011605 */
[----:B------:R-:W-:Y:S02]  /*6360*/  CS2R R58, SRZ ;  /* 0x00000000003a7805 */ /* 0x000fe4000001ff00 */
[----:B------:R-:W-:Y:S02]  /*6370*/  ISETP.NE.AND P4, PT, R75, 0x1, PT ;  /* 0x000000014b00780c */ /* 0x000fe40003f85270 */
[----:B------:R-:W-:Y:S02]  /*6380*/  CS2R R56, SRZ ;  /* 0x0000000000387805 */ /* 0x000fe4000001ff00 */
[----:B------:R-:W-:Y:S02]  /*6390*/  SEL R93, R95, R2, !P2 ;  /* 0x000000025f5d7207 */ /* 0x000fe40005000000 */
[----:B------:R-:W-:Y:S02]  /*63a0*/  CS2R R62, SRZ ;  /* 0x00000000003e7805 */ /* 0x000fe4000001ff00 */
[----:B------:R-:W-:Y:S02]  /*63b0*/  PLOP3.LUT P2, PT, PT, PT, UP1, 0x80, 0x8 ;  /* 0x000000000008781c */ /* 0x000fe40003f4f018 */
[----:B------:R-:W-:Y:S02]  /*63c0*/  CS2R R60, SRZ ;  /* 0x00000000003c7805 */ /* 0x000fe4000001ff00 */
[----:B------:R-:W-:Y:S01]  /*63d0*/  SEL R2, RZ, 0xffffffff, P3 ;  /* 0xffffffffff027807 */ /* 0x000fe20001800000 */
[----:B------:R-:W-:Y:S01]  /*63e0*/  IMAD.HI.U32 R94, R93, UR46, RZ ;  /* 0x0000002e5d5e7c27 */ /* 0x000fe2000f8e00ff */
[----:B------:R-:W-:Y:S02]  /*63f0*/  LOP3.LUT P3, R96, R79, 0xff, RZ, 0xc0, !PT ;  /* 0x000000ff4f607812 */ /* 0x000fe4000786c0ff */
[----:B------:R-:W-:Y:S02]  /*6400*/  @P5 SHF.L.U32 R6, RZ, 0x1f, RZ ;  /* 0x0000001fff065819 */ /* 0x000fe400000006ff */
[----:B------:R-:W-:Y:S02]  /*6410*/  CS2R R66, SRZ ;  /* 0x0000000000427805 */ /* 0x000fe4000001ff00 */
[----:B------:R-:W-:Y:S02]  /*6420*/  SHF.R.U32.HI R94, RZ, UR47, R94 ;  /* 0x0000002fff5e7c19 */ /* 0x000fe4000801165e */
[----:B------:R-:W-:Y:S01]  /*6430*/  CS2R R64, SRZ ;  /* 0x0000000000407805 */ /* 0x000fe2000001ff00 */
[----:B------:R-:W1:Y:S01]  /*6440*/  @P5 SYNCS.PHASECHK.TRANS64.TRYWAIT P1, [UR50+0x60], R6 ;  /* 0x00006006ff0055a7 */ /* 0x000e620008021132 */
[----:B------:R-:W-:Y:S02]  /*6450*/  P2R R97, PR, RZ, 0x20 ;  /* 0x00000020ff617803 */ /* 0x000fe40000000000 */
[----:B------:R-:W-:Y:S01]  /*6460*/  @P2 SEL R2, R3, R2, !P3 ;  /* 0x0000000203022207 */ /* 0x000fe20005800000 */
[----:B------:R-:W-:Y:S01]  /*6470*/  IMAD.MOV R3, RZ, RZ, -R93 ;  /* 0x000000ffff037224 */ /* 0x000fe200078e0a5d */
[----:B------:R-:W-:Y:S02]  /*6480*/  SEL R94, R93, R94, !P4 ;  /* 0x0000005e5d5e7207 */ /* 0x000fe40006000000 */
[----:B------:R-:W-:Y:S01]  /*6490*/  LOP3.LUT R2, R2, 0x1, RZ, 0xc0, !PT ;  /* 0x0000000102027812 */ /* 0x000fe200078ec0ff */
[----:B------:R-:W-:Y:S02]  /*64a0*/  IMAD R95, R76, R3, R95 ;  /* 0x000000034c5f7224 */ /* 0x000fe400078e025f */
[----:B------:R-:W-:Y:S01]  /*64b0*/  IMAD.MOV R4, RZ, RZ, -R94 ;  /* 0x000000ffff047224 */ /* 0x000fe200078e0a5e */
[----:B------:R-:W-:Y:S03]  /*64c0*/  ISETP.NE.U32.AND P2, PT, R2, 0x1, PT ;  /* 0x000000010200780c */ /* 0x000fe60003f45070 */
[----:B------:R-:W-:Y:S01]  /*64d0*/  IMAD R93, R75, R4, R93 ;  /* 0x000000044b5d7224 */ /* 0x000fe200078e025d */
[----:B------:R-:W-:Y:S01]  /*64e0*/  P2R R102, PR, RZ, 0x4 ;  /* 0x00000004ff667803 */ /* 0x000fe20000000000 */
[----:B------:R3:W4:Y:S01]  /*64f0*/  SYNCS.PHASECHK.TRANS64.TRYWAIT P0, [R99+URZ+0xc0], R0 ;  /* 0x0000c000630075a7 */ /* 0x00072200080011ff */
[----:B-1----:R-:W-:Y:S01]  /*6500*/  @P5 SEL R100, RZ, 0x1, !P1 ;  /* 0x00000001ff645807 */ /* 0x002fe20004800000 */
[----:B---3--:R-:W-:Y:S06]  /*6510*/  @!P5 BRA `(.L_x_89) ;  /* 0x000000000058d947 */ /* 0x008fec0003800000 */
[----:B------:R-:W-:Y:S01]  /*6520*/  IMAD.MOV.U32 R55, RZ, RZ, RZ ;  /* 0x000000ffff377224 */ /* 0x000fe200078e00ff */
[----:B------:R-:W-:Y:S01]  /*6530*/  ISETP.NE.AND P1, PT, R100, RZ, PT ;  /* 0x000000ff6400720c */ /* 0x000fe20003f25270 */
[----:B------:R-:W-:Y:S01]  /*6540*/  BSSY B0, `(.L_x_90) ;  /* 0x000000c000007945 */ /* 0x000fe20003800000 */
[----:B------:R-:W-:Y:S02]  /*6550*/  CS2R R66, SRZ ;  /* 0x0000000000427805 */ /* 0x000fe4000001ff00 */
[----:B------:R-:W-:Y:S02]  /*6560*/  CS2R R64, SRZ ;  /* 0x0000000000407805 */ /* 0x000fe4000001ff00 */
[----:B------:R-:W-:Y:S02]  /*6570*/  CS2R R62, SRZ ;  /* 0x00000000003e7805 */ /* 0x000fe4000001ff00 */
[----:B------:R-:W-:Y:S02]  /*6580*/  CS2R R60, SRZ ;  /* 0x00000000003c7805 */ /* 0x000fe4000001ff00 */
[----:B------:R-:W-:Y:S02]  /*6590*/  CS2R R58, SRZ ;  /* 0x00000000003a7805 */ /* 0x000fe4000001ff00 */
[----:B------:R-:W-:Y:S02]  /*65a0*/  CS2R R56, SRZ ;  /* 0x0000000000387805 */ /* 0x000fe4000001ff00 */
[----:B------:R-:W-:Y:S01]  /*65b0*/  CS2R R52, SRZ ;  /* 0x0000000000347805 */ /* 0x000fe2000001ff00 */
[----:B------:R-:W-:Y:S06]  /*65c0*/  @P1 BRA `(.L_x_91) ;  /* 0x00000000000c1947 */ /* 0x000fec0003800000 */
[----:B------:R-:W-:Y:S04]  /*65d0*/  SHF.L.U32 R3, RZ, 0x1f, RZ ;  /* 0x0000001fff037819 */ /* 0x000fe800000006ff */
[----:B------:R-:W1:Y:S02]  /*65e0*/  SYNCS.PHASECHK.TRANS64.TRYWAIT P1, [UR50+0x60], R3 ;  /* 0x00006003ff0075a7 */ /* 0x000e640008021132 */
[----:B-1----:R-:W-:Y:S05]  /*65f0*/  @!P1 BRA `(.L_x_92) ;  /* 0x0000005800449947 */ /* 0x002fea0003800000 */
.L_x_91:
[----:B------:R-:W-:Y:S05]  /*6600*/  BSYNC B0 ;  /* 0x0000000000007941 */ /* 0x000fea0003800000 */
.L_x_90:
[----:B------:R-:W-:Y:S01]  /*6610*/  ISETP.NE.AND P1, PT, R102, RZ, PT ;  /* 0x000000ff6600720c */ /* 0x000fe20003f25270 */
[----:B------:R-:W-:Y:S11]  /*6620*/  HFMA2 R101, -RZ, RZ, 0, 5.9604644775390625e-08 ;  /* 0x00000001ff657431 */ /* 0x000ff600000001ff */
[----:B------:R-:W-:Y:S01]  /*6630*/  @!UPT UIADD3 URZ, UPT, UPT, URZ, URZ, URZ ;  /* 0x000000fffffff290 */ /* 0x000fe2000fffe0ff */
[----:B------:R3:W1:Y:S04]  /*6640*/  @P1 LDS.128 R64, [R86] ;  /* 0x0000000056401984 */ /* 0x0006680000000c00 */
[----:B------:R3:W1:Y:S04]  /*6650*/  @P1 LDS.128 R60, [R92+0x10] ;  /* 0x000010005c3c1984 */ /* 0x0006680000000c00 */
[----:B------:R3:W1:Y:S04]  /*6660*/  @P1 LDS.128 R56, [R90+0x20] ;  /* 0x000020005a381984 */ /* 0x0006680000000c00 */
[----:B------:R3:W1:Y:S02]  /*6670*/  @P1 LDS.128 R52, [R98+0x30] ;  /* 0x0000300062341984 */ /* 0x0006640000000c00 */
.L_x_89:
[----:B------:R-:W-:Y:S05]  /*6680*/  BSYNC B1 ;  /* 0x0000000000017941 */ /* 0x000fea0003800000 */
.L_x_88:
[----:B-1----:R-:W-:Y:S04]  /*6690*/  SHF.R.U32.HI R2, RZ, 0x15, R34 ;  /* 0x00000015ff027819 */ /* 0x002fe80000011622 */
[----:B------:R-:W-:Y:S01]  /*66a0*/  LOP3.LUT P1, RZ, R2, 0x3, R89, 0x48, !PT ;  /* 0x0000000302ff7812 */ /* 0x000fe20007824859 */
[----:B------:R-:W-:Y:S01]  /*66b0*/  @!UPT UIADD3 URZ, UPT, UPT, URZ, URZ, URZ ;  /* 0x000000fffffff290 */ /* 0x000fe2000fffe0ff */
[----:B----4-:R-:W-:Y:S11]  /*66c0*/  @P0 BRA `(.L_x_93) ;  /* 0x0000000000080947 */ /* 0x010ff60003800000 */
[----:B------:R-:W1:Y:S02]  /*66d0*/  SYNCS.PHASECHK.TRANS64.TRYWAIT P0, [R99+URZ+0xc0], R0 ;  /* 0x0000c000630075a7 */ /* 0x000e6400080011ff */
[----:B-1----:R-:W-:Y:S05]  /*66e0*/  @!P0 BRA `(.L_x_94) ;  /* 0x0000005800208947 */ /* 0x002fea0003800000 */
.L_x_93:
[----:B------:R-:W-:Y:S05]  /*66f0*/  @!P1 BRA `(.L_x_95) ;  /* 0x0000000000409947 */ /* 0x000fea0003800000 */
[----:B------:R-:W4:Y:S01]  /*6700*/  LDCU.64 UR8, c[0x4][0x70] ;  /* 0x01000e00ff0877ac */ /* 0x000f220008000a00 */
[----:B------:R-:W-:Y:S01]  /*6710*/  MOV R3, 0x0 ;  /* 0x0000000000037802 */ /* 0x000fe20000000f00 */
[----:B------:R-:W-:Y:S02]  /*6720*/  HFMA2 R12, -RZ, RZ, 0, 5.9604644775390625e-08 ;  /* 0x00000001ff0c7431 */ /* 0x000fe400000001ff */
[----:B------:R-:W-:Y:S02]  /*6730*/  IMAD.MOV.U32 R8, RZ, RZ, 0x192 ;  /* 0x00000192ff087424 */ /* 0x000fe400078e00ff */
[----:B------:R-:W-:Y:S01]  /*6740*/  IMAD.MOV.U32 R13, RZ, RZ, RZ ;  /* 0x000000ffff0d7224 */ /* 0x000fe200078e00ff */
[----:B------:R-:W5:Y:S01]  /*6750*/  LDCU.64 UR6, c[0x4][0x78] ;  /* 0x01000f00ff0677ac */ /* 0x000f620008000a00 */
[----:B------:R-:W1:Y:S01]  /*6760*/  LDC.64 R2, c[0x4][R3] ;  /* 0x0100000003027b82 */ /* 0x000e620000000a00 */
[----:B------:R-:W2:Y:S01]  /*6770*/  LDCU.64 UR4, c[0x4][0x10] ;  /* 0x01000200ff0477ac */ /* 0x000ea20008000a00 */
[----:B----4-:R-:W-:Y:S01]  /*6780*/  MOV R5, UR9 ;  /* 0x0000000900057c02 */ /* 0x010fe20008000f00 */
[----:B------:R-:W-:Y:S01]  /*6790*/  IMAD.U32 R4, RZ, RZ, UR8 ;  /* 0x00000008ff047e24 */ /* 0x000fe2000f8e00ff */
[----:B-----5:R-:W-:Y:S01]  /*67a0*/  MOV R7, UR7 ;  /* 0x0000000700077c02 */ /* 0x020fe20008000f00 */
[----:B------:R-:W-:Y:S01]  /*67b0*/  IMAD.U32 R6, RZ, RZ, UR6 ;  /* 0x00000006ff067e24 */ /* 0x000fe2000f8e00ff */
[----:B--2---:R-:W-:Y:S01]  /*67c0*/  MOV R11, UR5 ;  /* 0x00000005000b7c02 */ /* 0x004fe20008000f00 */
[----:B------:R-:W-:Y:S02]  /*67d0*/  IMAD.U32 R10, RZ, RZ, UR4 ;  /* 0x00000004ff0a7e24 */ /* 0x000fe4000f8e00ff */
[----:B------:R-:W-:Y:S07]  /*67e0*/  LEPC R20, `(.L_x_95) ;  /* 0x000000001014794e */ /* 0x000fee0000000000 */
[----:B-1-3--:R-:W-:Y:S05]  /*67f0*/  CALL.ABS.NOINC R2 ;  /* 0x0000000002007343 */ /* 0x00afea0003c00000 */
.L_x_95:
[----:B------:R-:W-:Y:S01]  /*6800*/  LOP3.LUT R20, R64, 0xffffe000, RZ, 0xc0, !PT ;  /* 0xffffe00040147812 */ /* 0x000fe200078ec0ff */
[----:B------:R-:W-:Y:S05]  /*6810*/  WARPSYNC.ALL ;  /* 0x0000000000007948 */ /* 0x000fea0003800000 */
[----:B------:R-:W-:Y:S01]  /*6820*/  R2UR UR4, R34 ;  /* 0x00000000220472ca */ /* 0x000fe200000e0000 */
[----:B------:R-:W-:Y:S01]  /*6830*/  BSSY.RECONVERGENT B0, `(.L_x_96) ;  /* 0x000005a000007945 */ /* 0x000fe20003800200 */
[----:B------:R-:W-:Y:S02]  /*6840*/  LOP3.LUT R21, R65, 0xffffe000, RZ, 0xc0, !PT ;  /* 0xffffe00041157812 */ /* 0x000fe400078ec0ff */
[----:B------:R-:W-:Y:S02]  /*6850*/  LOP3.LUT R40, R66, 0xffffe000, RZ, 0xc0, !PT ;  /* 0xffffe00042287812 */ /* 0x000fe400078ec0ff */
[----:B------:R-:W-:Y:S02]  /*6860*/  LOP3.LUT R41, R60, 0xffffe000, RZ, 0xc0, !PT ;  /* 0xffffe0003c297812 */ /* 0x000fe400078ec0ff */
[----:B------:R-:W-:Y:S05]  /*6870*/  ISETP.NE.AND P0, PT, R88, RZ, PT ;  /* 0x000000ff5800720c */ /* 0x000fea0003f05270 */
[----:B------:R-:W1:Y:S02]  /*6880*/  LDTM.x16 R4, tmem[UR4] ;  /* 0x00000004000479ee */ /* 0x000e640008240000 */
[C---:B-12---:R-:W-:Y:S01]  /*6890*/  FMUL R0, R33.reuse, R4 ;  /* 0x0000000421007220 */ /* 0x046fe20000400000 */
[C---:B------:R-:W-:Y:S01]  /*68a0*/  FMUL R2, R33.reuse, R5 ;  /* 0x0000000521027220 */ /* 0x040fe20000400000 */
[C---:B------:R-:W-:Y:S01]  /*68b0*/  FMUL R3, R33.reuse, R6 ;  /* 0x0000000621037220 */ /* 0x040fe20000400000 */
[----:B------:R-:W-:Y:S01]  /*68c0*/  FMUL R7, R33, R7 ;  /* 0x0000000721077220 */ /* 0x000fe20000400000 */
[----:B------:R-:W-:Y:S01]  /*68d0*/  FFMA R36, R35, R20, R0 ;  /* 0x0000001423247223 */ /* 0x000fe20000000000 */
[----:B------:R-:W-:Y:S01]  /*68e0*/  LOP3.LUT R20, R67, 0xffffe000, RZ, 0xc0, !PT ;  /* 0xffffe00043147812 */ /* 0x000fe200078ec0ff */
[C---:B------:R-:W-:Y:S01]  /*68f0*/  FFMA R37, R35.reuse, R21, R2 ;  /* 0x0000001523257223 */ /* 0x040fe20000000002 */
[----:B------:R-:W-:Y:S01]  /*6900*/  LOP3.LUT R21, R62, 0xffffe000, RZ, 0xc0, !PT ;  /* 0xffffe0003e157812 */ /* 0x000fe200078ec0ff */
[----:B------:R-:W-:Y:S01]  /*6910*/  FFMA R38, R35, R40, R3 ;  /* 0x0000002823267223 */ /* 0x000fe20000000003 */
[----:B------:R-:W-:Y:S01]  /*6920*/  LOP3.LUT R40, R61, 0xffffe000, RZ, 0xc0, !PT ;  /* 0xffffe0003d287812 */ /* 0x000fe200078ec0ff */
[----:B------:R-:W-:Y:S01]  /*6930*/  FFMA R39, R35, R20, R7 ;  /* 0x0000001423277223 */ /* 0x000fe20000000007 */
[----:B------:R-:W-:Y:S01]  /*6940*/  LOP3.LUT R20, R63, 0xffffe000, RZ, 0xc0, !PT ;  /* 0xffffe0003f147812 */ /* 0x000fe200078ec0ff */
[C---:B------:R-:W-:Y:S01]  /*6950*/  FMUL R4, R33.reuse, R8 ;  /* 0x0000000821047220 */ /* 0x040fe20000400000 */
[----:B------:R-:W-:Y:S01]  /*6960*/  F2FP.TF32.F32.PACK_B R36, R36 ;  /* 0x00000024ff24723e */ /* 0x000fe200024050ff */
[C---:B------:R-:W-:Y:S01]  /*6970*/  FMUL R5, R33.reuse, R9 ;  /* 0x0000000921057220 */ /* 0x040fe20000400000 */
[----:B------:R-:W-:Y:S01]  /*6980*/  F2FP.TF32.F32.PACK_B R37, R37 ;  /* 0x00000025ff25723e */ /* 0x000fe200024050ff */
[C---:B------:R-:W-:Y:S01]  /*6990*/  FMUL R6, R33.reuse, R10 ;  /* 0x0000000a21067220 */ /* 0x040fe20000400000 */
[----:B------:R-:W-:Y:S01]  /*69a0*/  FMUL R11, R33, R11 ;  /* 0x0000000b210b7220 */ /* 0x000fe20000400000 */
[----:B------:R-:W-:Y:S01]  /*69b0*/  F2FP.TF32.F32.PACK_B R38, R38 ;  /* 0x00000026ff26723e */ /* 0x000fe200024050ff */
[C---:B------:R-:W-:Y:S01]  /*69c0*/  FFMA R4, R35.reuse, R41, R4 ;  /* 0x0000002923047223 */ /* 0x040fe20000000004 */
[----:B------:R-:W-:Y:S01]  /*69d0*/  F2FP.TF32.F32.PACK_B R39, R39 ;  /* 0x00000027ff27723e */ /* 0x000fe200024050ff */
[C---:B------:R-:W-:Y:S01]  /*69e0*/  FFMA R5, R35.reuse, R40, R5 ;  /* 0x0000002823057223 */ /* 0x040fe20000000005 */
[C---:B------:R-:W-:Y:S01]  /*69f0*/  FFMA R6, R35.reuse, R21, R6 ;  /* 0x0000001523067223 */ /* 0x040fe20000000006 */
[----:B------:R-:W-:Y:S01]  /*6a00*/  FFMA R7, R35, R20, R11 ;  /* 0x0000001423077223 */ /* 0x000fe2000000000b */
[----:B------:R-:W-:Y:S01]  /*6a10*/  LOP3.LUT R41, R56, 0xffffe000, RZ, 0xc0, !PT ;  /* 0xffffe00038297812 */ /* 0x000fe200078ec0ff */
[----:B------:R1:W-:Y:S01]  /*6a20*/  STS.128 [R86], R36 ;  /* 0x0000002456007388 */ /* 0x0003e20000000c00 */
[----:B------:R-:W-:Y:S01]  /*6a30*/  LOP3.LUT R40, R57, 0xffffe000, RZ, 0xc0, !PT ;  /* 0xffffe00039287812 */ /* 0x000fe200078ec0ff */
[C---:B------:R-:W-:Y:S01]  /*6a40*/  FMUL R8, R33.reuse, R12 ;  /* 0x0000000c21087220 */ /* 0x040fe20000400000 */
[C---:B------:R-:W-:Y:S01]  /*6a50*/  FMUL R9, R33.reuse, R13 ;  /* 0x0000000d21097220 */ /* 0x040fe20000400000 */
[----:B------:R-:W-:Y:S01]  /*6a60*/  LOP3.LUT R21, R58, 0xffffe000, RZ, 0xc0, !PT ;  /* 0xffffe0003a157812 */ /* 0x000fe200078ec0ff */
[----:B------:R-:W-:Y:S01]  /*6a70*/  FMUL R10, R33, R14 ;  /* 0x0000000e210a7220 */ /* 0x000fe20000400000 */
[----:B------:R-:W-:Y:S01]  /*6a80*/  LOP3.LUT R20, R59, 0xffffe000, RZ, 0xc0, !PT ;  /* 0xffffe0003b147812 */ /* 0x000fe200078ec0ff */
[----:B------:R-:W-:Y:S01]  /*6a90*/  FMUL R15, R33, R15 ;  /* 0x0000000f210f7220 */ /* 0x000fe20000400000 */
[----:B------:R-:W-:Y:S01]  /*6aa0*/  F2FP.TF32.F32.PACK_B R4, R4 ;  /* 0x00000004ff04723e */ /* 0x000fe200024050ff */
[C---:B------:R-:W-:Y:S01]  /*6ab0*/  FFMA R8, R35.reuse, R41, R8 ;  /* 0x0000002923087223 */ /* 0x040fe20000000008 */
[----:B------:R-:W-:Y:S01]  /*6ac0*/  F2FP.TF32.F32.PACK_B R5, R5 ;  /* 0x00000005ff05723e */ /* 0x000fe200024050ff */
[C---:B------:R-:W-:Y:S01]  /*6ad0*/  FFMA R9, R35.reuse, R40, R9 ;  /* 0x0000002823097223 */ /* 0x040fe20000000009 */
[----:B------:R-:W-:Y:S01]  /*6ae0*/  F2FP.TF32.F32.PACK_B R6, R6 ;  /* 0x00000006ff06723e */ /* 0x000fe200024050ff */
[C---:B------:R-:W-:Y:S01]  /*6af0*/  FFMA R10, R35.reuse, R21, R10 ;  /* 0x00000015230a7223 */ /* 0x040fe2000000000a */
[----:B------:R-:W-:Y:S01]  /*6b00*/  F2FP.TF32.F32.PACK_B R7, R7 ;  /* 0x00000007ff07723e */ /* 0x000fe200024050ff */
[----:B------:R-:W-:Y:S01]  /*6b10*/  FFMA R11, R35, R20, R15 ;  /* 0x00000014230b7223 */ /* 0x000fe2000000000f */
[----:B------:R-:W-:Y:S01]  /*6b20*/  LOP3.LUT R41, R52, 0xffffe000, RZ, 0xc0, !PT ;  /* 0xffffe00034297812 */ /* 0x000fe200078ec0ff */
[----:B------:R-:W-:Y:S01]  /*6b30*/  FMUL R12, R33, R16 ;  /* 0x00000010210c7220 */ /* 0x000fe20000400000 */
[----:B------:R-:W-:Y:S01]  /*6b40*/  LOP3.LUT R40, R53, 0xffffe000, RZ, 0xc0, !PT ;  /* 0xffffe00035287812 */ /* 0x000fe200078ec0ff */
[----:B------:R1:W-:Y:S01]  /*6b50*/  STS.128 [R92+0x10], R4 ;  /* 0x000010045c007388 */ /* 0x0003e20000000c00 */
        /* <DEDUP_REMOVED lines=13> */
[----:B------:R-:W-:Y:S02]  /*6c30*/  F2FP.TF32.F32.PACK_B R12, R12 ;  /* 0x0000000cff0c723e */ /* 0x000fe400024050ff */
[----:B------:R-:W-:Y:S01]  /*6c40*/  F2FP.TF32.F32.PACK_B R13, R13 ;  /* 0x0000000dff0d723e */ /* 0x000fe200024050ff */
[----:B------:R1:W-:Y:S01]  /*6c50*/  STS.128 [R90+0x20], R8 ;  /* 0x000020085a007388 */ /* 0x0003e20000000c00 */
[----:B------:R-:W-:Y:S02]  /*6c60*/  F2FP.TF32.F32.PACK_B R14, R14 ;  /* 0x0000000eff0e723e */ /* 0x000fe400024050ff */
[----:B------:R-:W-:Y:S05]  /*6c70*/  F2FP.TF32.F32.PACK_B R15, R15 ;  /* 0x0000000fff0f723e */ /* 0x000fea00024050ff */
[----:B------:R1:W-:Y:S01]  /*6c80*/  STS.128 [R98+0x30], R12 ;  /* 0x0000300c62007388 */ /* 0x0003e20000000c00 */
[----:B------:R-:W-:Y:S01]  /*6c90*/  @!PT LDS RZ, [RZ] ;  /* 0x00000000fffff984 */ /* 0x000fe20000000800 */
[----:B------:R-:W-:Y:S01]  /*6ca0*/  @!PT LDS RZ, [RZ] ;  /* 0x00000000fffff984 */ /* 0x000fe20000000800 */
[----:B------:R-:W-:Y:S01]  /*6cb0*/  @!PT LDS RZ, [RZ] ;  /* 0x00000000fffff984 */ /* 0x000fe20000000800 */
[----:B------:R-:W-:Y:S01]  /*6cc0*/  @!PT LDS RZ, [RZ] ;  /* 0x00000000fffff984 */ /* 0x000fe20000000800 */
[----:B------:R2:W-:Y:S07]  /*6cd0*/  MEMBAR.ALL.CTA ;  /* 0x0000000000007992 */ /* 0x0005ee0000008000 */
[----:B--2---:R-:W2:Y:S02]  /*6ce0*/  FENCE.VIEW.ASYNC.S ;  /* 0x00000000000073c6 */ /* 0x004ea40000000000 */
[----:B--2---:R-:W-:Y:S06]  /*6cf0*/  BAR.SYNC.DEFER_BLOCKING 0x1, 0x80 ;  /* 0x0042000000007b1d */ /* 0x004fec0000010000 */
[----:B------:R-:W-:Y:S05]  /*6d00*/  @P0 BRA `(.L_x_97) ;  /* 0x0000000000300947 */ /* 0x000fea0003800000 */
[----:B------:R-:W-:Y:S01]  /*6d10*/  UIADD3 UR6, UPT, UPT, UR50, 0x200, URZ ;  /* 0x0000020032067890 */ /* 0x000fe2000fffe0ff */
[----:B------:R-:W-:Y:S01]  /*6d20*/  R2UR UR42, R95 ;  /* 0x000000005f2a72ca */ /* 0x000fe200000e0000 */
[----:B------:R-:W-:Y:S01]  /*6d30*/  UIADD3 UR4, UP0, UPT, UR54, 0x680, URZ ;  /* 0x0000068036047890 */ /* 0x000fe2000ff1e0ff */
[----:B------:R-:W-:Y:S02]  /*6d40*/  R2UR UR43, R93 ;  /* 0x000000005d2b72ca */ /* 0x000fe400000e0000 */
[----:B------:R-:W-:Y:S01]  /*6d50*/  R2UR UR44, R94 ;  /* 0x000000005e2c72ca */ /* 0x000fe200000e0000 */
[----:B------:R-:W-:Y:S01]  /*6d60*/  IMAD.U32 R81, RZ, RZ, UR6 ;  /* 0x00000006ff517e24 */ /* 0x000fe2000f8e00ff */
[----:B------:R-:W-:Y:S04]  /*6d70*/  UIADD3.X UR5, UPT, UPT, URZ, UR55, URZ, UP0, !UPT ;  /* 0x00000037ff057290 */ /* 0x000fe800087fe4ff */
[----:B------:R-:W-:Y:S11]  /*6d80*/  R2UR UR40, R81 ;  /* 0x00000000512872ca */ /* 0x000ff600000e0000 */
[----:B------:R-:W-:Y:S02]  /*6d90*/  @!UPT UIADD3 URZ, UPT, UPT, URZ, URZ, URZ ;  /* 0x000000fffffff290 */ /* 0x000fe4000fffe0ff */
[----:B------:R2:W-:Y:S01]  /*6da0*/  UTMASTG.4D.IM2COL [UR40], [UR4] ;  /* 0x00000028040073b5 */ /* 0x0005e20008058000 */
[----:B------:R0:W-:Y:S01]  /*6db0*/  UTMACMDFLUSH ;  /* 0x00000000000079b7 */ /* 0x0001e20000000000 */
[----:B--2---:R-:W-:Y:S04]  /*6dc0*/  DEPBAR.LE SB0, 0x1 ;  /* 0x000080400000791a */ /* 0x004fe80000000000 */
.L_x_97:
[----:B------:R-:W-:Y:S05]  /*6dd0*/  BSYNC.RECONVERGENT B0 ;  /* 0x0000000000007941 */ /* 0x000fea0003800200 */
.L_x_96:
[----:B------:R-:W-:Y:S01]  /*6de0*/  BAR.SYNC.DEFER_BLOCKING 0x1, 0x80 ;  /* 0x0042000000007b1d */ /* 0x000fe20000010000 */
[----:B------:R-:W-:Y:S01]  /*6df0*/  ISETP.NE.AND P1, PT, R97, RZ, PT ;  /* 0x000000ff6100720c */ /* 0x000fe20003f25270 */
[----:B------:R-:W-:Y:S01]  /*6e00*/  UISETP.NE.AND UP0, UPT, UR52, URZ, UPT ;  /* 0x000000ff3400728c */ /* 0x000fe2000bf05270 */
[----:B------:R-:W-:Y:S11]  /*6e10*/  LEA R3, R101, UR50, 0x3 ;  /* 0x0000003265037c11 */ /* 0x000ff6000f8e18ff */
[----:B-1----:R-:W-:Y:S01]  /*6e20*/  @P1 SHF.L.U32 R4, RZ, 0x1f, RZ ;  /* 0x0000001fff041819 */ /* 0x002fe200000006ff */
[----:B------:R-:W-:Y:S06]  /*6e30*/  BRA.U !UP0, `(.L_x_98) ;  /* 0x0000000108247547 */ /* 0x000fec000b800000 */
[----:B------:R-:W1:Y:S01]  /*6e40*/  S2R R0, SR_CgaCtaId ;  /* 0x0000000000007919 */ /* 0x000e620000008800 */
[----:B------:R-:W-:Y:S01]  /*6e50*/  IMAD.U32 R2, RZ, RZ, UR56 ;  /* 0x00000038ff027e24 */ /* 0x000fe2000f8e00ff */
[----:B------:R-:W-:Y:S04]  /*6e60*/  UIADD3 UR56, UPT, UPT, UR56, 0x1, URZ ;  /* 0x0000000138387890 */ /* 0x000fe8000fffe0ff */
[----:B------:R-:W-:Y:S01]  /*6e70*/  @P1 LEA R2, R2, UR50, 0x3 ;  /* 0x0000003202021c11 */ /* 0x000fe2000f8e18ff */
[----:B------:R-:W-:Y:S04]  /*6e80*/  UISETP.NE.AND UP0, UPT, UR56, 0x4, UPT ;  /* 0x000000043800788c */ /* 0x000fe8000bf05270 */
[----:B------:R-:W-:Y:S01]  /*6e90*/  @P1 VIADD R5, R2, 0x80 ;  /* 0x0000008002051836 */ /* 0x000fe20000000000 */
[----:B------:R-:W-:Y:S04]  /*6ea0*/  USEL UR56, UR56, URZ, UP0 ;  /* 0x000000ff38387287 */ /* 0x000fe80008000000 */
[----:B-1----:R-:W-:Y:S04]  /*6eb0*/  @P1 PRMT R0, R0, 0x654, R5 ;  /* 0x0000065400001816 */ /* 0x002fe80000000005 */
[----:B------:R1:W-:Y:S04]  /*6ec0*/  @P1 SYNCS.ARRIVE.TRANS64.RED.A1T0 RZ, [R0+URZ], RZ ;  /* 0x000000ff00ff19a7 */ /* 0x0003e800081004ff */
.L_x_98:
[----:B------:R-:W2:Y:S01]  /*6ed0*/  @P1 SYNCS.PHASECHK.TRANS64.TRYWAIT P0, [R3+URZ+0x60], R4 ;  /* 0x00006004030015a7 */ /* 0x000ea200080011ff */
[----:B------:R-:W-:Y:S01]  /*6ee0*/  BSSY B1, `(.L_x_99) ;  /* 0x0000016000017945 */ /* 0x000fe20003800000 */
[----:B--2---:R-:W-:Y:S03]  /*6ef0*/  @P1 SEL R100, RZ, 0x1, !P0 ;  /* 0x00000001ff641807 */ /* 0x004fe60004000000 */
[----:B------:R-:W-:Y:S05]  /*6f00*/  @!P1 BRA `(.L_x_100) ;  /* 0x00000000004c9947 */ /* 0x000fea0003800000 */
[----:B------:R-:W-:Y:S01]  /*6f10*/  ISETP.NE.AND P0, PT, R100, RZ, PT ;  /* 0x000000ff6400720c */ /* 0x000fe20003f05270 */
[----:B------:R-:W-:Y:S01]  /*6f20*/  BSSY B0, `(.L_x_101) ;  /* 0x000000b000007945 */ /* 0x000fe20003800000 */
[----:B------:R-:W-:Y:S11]  /*6f30*/  ISETP.NE.AND P1, PT, R102, RZ, PT ;  /* 0x000000ff6600720c */ /* 0x000ff60003f25270 */
[----:B------:R-:W-:Y:S02]  /*6f40*/  @!UPT UIADD3 URZ, UPT, UPT, URZ, URZ, URZ ;  /* 0x000000fffffff290 */ /* 0x000fe4000fffe0ff */
[C---:B------:R-:W-:Y:S01]  /*6f50*/  @P1 IMAD R6, R101.reuse, 0x2000, R86 ;  /* 0x0000200065061824 */ /* 0x040fe200078e0256 */
[C---:B------:R-:W-:Y:S01]  /*6f60*/  @P1 LEA R4, R101.reuse, R90, 0xd ;  /* 0x0000005a65041211 */ /* 0x040fe200078e68ff */
[C---:B------:R-:W-:Y:S02]  /*6f70*/  @P1 IMAD R5, R101.reuse, 0x2000, R92 ;  /* 0x0000200065051824 */ /* 0x040fe400078e025c */
[----:B------:R-:W-:Y:S01]  /*6f80*/  @P1 IMAD R2, R101, 0x2000, R98 ;  /* 0x0000200065021824 */ /* 0x000fe200078e0262 */
[----:B------:R-:W-:Y:S06]  /*6f90*/  @P0 BRA `(.L_x_102) ;  /* 0x00000000000c0947 */ /* 0x000fec0003800000 */
[----:B-1----:R-:W-:Y:S04]  /*6fa0*/  SHF.L.U32 R0, RZ, 0x1f, RZ ;  /* 0x0000001fff007819 */ /* 0x002fe800000006ff */
[----:B------:R-:W1:Y:S02]  /*6fb0*/  SYNCS.PHASECHK.TRANS64.TRYWAIT P0, [R3+URZ+0x60], R0 ;  /* 0x00006000030075a7 */ /* 0x000e6400080011ff */
[----:B-1----:R-:W-:Y:S05]  /*6fc0*/  @!P0 BRA `(.L_x_103) ;  /* 0x0000004c00fc8947 */ /* 0x002fea0003800000 */
.L_x_102:
[----:B------:R-:W-:Y:S05]  /*6fd0*/  BSYNC B0 ;  /* 0x0000000000007941 */ /* 0x000fea0003800000 */
.L_x_101:
[----:B------:R-:W-:Y:S02]  /*6fe0*/  ISETP.NE.AND P0, PT, R102, RZ, PT ;  /* 0x000000ff6600720c */ /* 0x000fe40003f05270 */
[----:B------:R-:W-:Y:S11]  /*6ff0*/  IADD3 R101, PT, PT, R101, 0x1, RZ ;  /* 0x0000000165657810 */ /* 0x000ff60007ffe0ff */
[----:B------:R2:W4:Y:S04]  /*7000*/  @P0 LDS.128 R64, [R6] ;  /* 0x0000000006400984 */ /* 0x0005280000000c00 */
[----:B------:R2:W1:Y:S04]  /*7010*/  @P0 LDS.128 R60, [R5+0x10] ;  /* 0x00001000053c0984 */ /* 0x0004680000000c00 */
[----:B------:R2:W1:Y:S04]  /*7020*/  @P0 LDS.128 R56, [R4+0x20] ;  /* 0x0000200004380984 */ /* 0x0004680000000c00 */
[----:B------:R2:W1:Y:S02]  /*7030*/  @P0 LDS.128 R52, [R2+0x30] ;  /* 0x0000300002340984 */ /* 0x0004640000000c00 */
.L_x_100:
[----:B------:R-:W-:Y:S05]  /*7040*/  BSYNC B1 ;  /* 0x0000000000017941 */ /* 0x000fea0003800000 */
.L_x_99:
[----:B-1----:R-:W-:Y:S05]  /*7050*/  VIADD R0, R34, 0x10 ;  /* 0x0000001022007836 */ /* 0x002fea0000000000 */
[----:B------:R-:W-:Y:S04]  /*7060*/  SHF.R.U32.HI R0, RZ, 0x15, R0 ;  /* 0x00000015ff007819 */ /* 0x000fe80000011600 */
[----:B------:R-:W-:Y:S11]  /*7070*/  LOP3.LUT P0, RZ, R0, 0x3, R89, 0x48, !PT ;  /* 0x0000000300ff7812 */ /* 0x000ff60007804859 */
[----:B------:R-:W-:Y:S02]  /*7080*/  @!UPT UIADD3 URZ, UPT, UPT, URZ, URZ, URZ ;  /* 0x000000fffffff290 */ /* 0x000fe4000fffe0ff */
[----:B------:R-:W-:Y:S05]  /*7090*/  @!P0 BRA `(.L_x_104) ;  /* 0x0000000000408947 */ /* 0x000fea0003800000 */
[----:B------:R-:W1:Y:S01]  /*70a0*/  LDCU.64 UR8, c[0x4][0x70] ;  /* 0x01000e00ff0877ac */ /* 0x000e620008000a00 */
[----:B------:R-:W-:Y:S01]  /*70b0*/  MOV R3, 0x0 ;  /* 0x0000000000037802 */ /* 0x000fe20000000f00 */
[----:B------:R-:W-:Y:S02]  /*70c0*/  HFMA2 R12, -RZ, RZ, 0, 5.9604644775390625e-08 ;  /* 0x00000001ff0c7431 */ /* 0x000fe400000001ff */
[----:B------:R-:W-:Y:S02]  /*70d0*/  IMAD.MOV.U32 R8, RZ, RZ, 0x192 ;  /* 0x00000192ff087424 */ /* 0x000fe400078e00ff */
[----:B------:R-:W-:Y:S01]  /*70e0*/  IMAD.MOV.U32 R13, RZ, RZ, RZ ;  /* 0x000000ffff0d7224 */ /* 0x000fe200078e00ff */
[----:B------:R-:W5:Y:S01]  /*70f0*/  LDCU.64 UR6, c[0x4][0x78] ;  /* 0x01000f00ff0677ac */ /* 0x000f620008000a00 */
[----:B--2---:R-:W2:Y:S01]  /*7100*/  LDC.64 R2, c[0x4][R3] ;  /* 0x0100000003027b82 */ /* 0x004ea20000000a00 */
[----:B------:R-:W3:Y:S01]  /*7110*/  LDCU.64 UR4, c[0x4][0x10] ;  /* 0x01000200ff0477ac */ /* 0x000ee20008000a00 */
[----:B-1----:R-:W-:Y:S01]  /*7120*/  MOV R5, UR9 ;  /* 0x0000000900057c02 */ /* 0x002fe20008000f00 */
[----:B------:R-:W-:Y:S01]  /*7130*/  IMAD.U32 R4, RZ, RZ, UR8 ;  /* 0x00000008ff047e24 */ /* 0x000fe2000f8e00ff */
[----:B-----5:R-:W-:Y:S01]  /*7140*/  MOV R7, UR7 ;  /* 0x0000000700077c02 */ /* 0x020fe20008000f00 */
[----:B------:R-:W-:Y:S01]  /*7150*/  IMAD.U32 R6, RZ, RZ, UR6 ;  /* 0x00000006ff067e24 */ /* 0x000fe2000f8e00ff */
[----:B---3--:R-:W-:Y:S01]  /*7160*/  MOV R11, UR5 ;  /* 0x00000005000b7c02 */ /* 0x008fe20008000f00 */
[----:B------:R-:W-:Y:S02]  /*7170*/  IMAD.U32 R10, RZ, RZ, UR4 ;  /* 0x00000004ff0a7e24 */ /* 0x000fe4000f8e00ff */
[----:B------:R-:W-:Y:S07]  /*7180*/  LEPC R20, `(.L_x_104) ;  /* 0x000000001014794e */ /* 0x000fee0000000000 */
[----:B--2-4-:R-:W-:Y:S05]  /*7190*/  CALL.ABS.NOINC R2 ;  /* 0x0000000002007343 */ /* 0x014fea0003c00000 */
.L_x_104:
[----:B----4-:R-:W-:Y:S01]  /*71a0*/  LOP3.LUT R20, R64, 0xffffe000, RZ, 0xc0, !PT ;  /* 0xffffe00040147812 */ /* 0x010fe200078ec0ff */
[----:B------:R-:W-:Y:S05]  /*71b0*/  WARPSYNC.ALL ;  /* 0x0000000000007948 */ /* 0x000fea0003800000 */
[----:B------:R-:W-:Y:S01]  /*71c0*/  R2UR UR4, R34 ;  /* 0x00000000220472ca */ /* 0x000fe200000e0000 */
[----:B------:R-:W1:Y:S01]  /*71d0*/  S2R R103, SR_CgaCtaId ;  /* 0x0000000000677919 */ /* 0x000e620000008800 */
[----:B------:R-:W-:Y:S01]  /*71e0*/  LOP3.LUT R21, R65, 0xffffe000, RZ, 0xc0, !PT ;  /* 0xffffe00041157812 */ /* 0x000fe200078ec0ff */
[----:B------:R-:W-:Y:S01]  /*71f0*/  IMAD.U32 R50, RZ, RZ, UR56 ;  /* 0x00000038ff327e24 */ /* 0x000fe2000f8e00ff */
[----:B------:R-:W-:Y:S01]  /*7200*/  LOP3.LUT R49, R66, 0xffffe000, RZ, 0xc0, !PT ;  /* 0xffffe00042317812 */ /* 0x000fe200078ec0ff */
[----:B------:R-:W-:Y:S01]  /*7210*/  BSSY.RECONVERGENT B0, `(.L_x_105) ;  /* 0x000005c000007945 */ /* 0x000fe20003800200 */
[----:B------:R-:W-:Y:S02]  /*7220*/  LOP3.LUT R48, R56, 0xffffe000, RZ, 0xc0, !PT ;  /* 0xffffe00038307812 */ /* 0x000fe400078ec0ff */
[----:B------:R-:W-:Y:S02]  /*7230*/  ISETP.NE.AND P6, PT, R97, RZ, PT ;  /* 0x000000ff6100720c */ /* 0x000fe40003fc5270 */
[----:B------:R-:W-:Y:S03]  /*7240*/  ISETP.NE.AND P0, PT, R88, RZ, PT ;  /* 0x000000ff5800720c */ /* 0x000fe60003f05270 */
[----:B--2---:R-:W2:Y:S08]  /*7250*/  LDTM.x16 R4, tmem[UR4+0x10] ;  /* 0x00001004000479ee */ /* 0x004eb00008240000 */
[----:B------:R-:W-:Y:S02]  /*7260*/  @P6 LEA R50, R50, UR50, 0x3 ;  /* 0x0000003232326c11 */ /* 0x000fe4000f8e18ff */
[----:B------:R-:W-:Y:S03]  /*7270*/  @P6 SHF.L.U32 R105, RZ, 0x1f, RZ ;  /* 0x0000001fff696819 */ /* 0x000fe600000006ff */
[----:B------:R-:W-:Y:S01]  /*7280*/  @P6 VIADD R104, R50, 0x80 ;  /* 0x0000008032686836 */ /* 0x000fe20000000000 */
[----:B------:R-:W-:Y:S04]  /*7290*/  LEA R50, R101, UR50, 0x3 ;  /* 0x0000003265327c11 */ /* 0x000fe8000f8e18ff */
[----:B-1----:R-:W-:Y:S01]  /*72a0*/  @P6 PRMT R104, R103, 0x654, R104 ;  /* 0x0000065467686816 */ /* 0x002fe20000000068 */
[C---:B--2---:R-:W-:Y:S01]  /*72b0*/  FMUL R0, R33.reuse, R4 ;  /* 0x0000000421007220 */ /* 0x044fe20000400000 */
[C---:B------:R-:W-:Y:S01]  /*72c0*/  FMUL R2, R33.reuse, R5 ;  /* 0x0000000521027220 */ /* 0x040fe20000400000 */
[C---:B------:R-:W-:Y:S01]  /*72d0*/  FMUL R3, R33.reuse, R10 ;  /* 0x0000000a21037220 */ /* 0x040fe20000400000 */
[----:B------:R-:W-:Y:S01]  /*72e0*/  FMUL R4, R33, R11 ;  /* 0x0000000b21047220 */ /* 0x000fe20000400000 */
[C---:B------:R-:W-:Y:S01]  /*72f0*/  FFMA R36, R35.reuse, R20, R0 ;  /* 0x0000001423247223 */ /* 0x040fe20000000000 */
[----:B------:R-:W-:Y:S01]  /*7300*/  LOP3.LUT R20, R60, 0xffffe000, RZ, 0xc0, !PT ;  /* 0xffffe0003c147812 */ /* 0x000fe200078ec0ff */
[----:B------:R-:W-:Y:S01]  /*7310*/  FFMA R37, R35, R21, R2 ;  /* 0x0000001523257223 */ /* 0x000fe20000000002 */
[----:B------:R-:W-:Y:S01]  /*7320*/  LOP3.LUT R21, R67, 0xffffe000, RZ, 0xc0, !PT ;  /* 0xffffe00043157812 */ /* 0x000fe200078ec0ff */
[C---:B------:R-:W-:Y:S01]  /*7330*/  FMUL R0, R33.reuse, R6 ;  /* 0x0000000621007220 */ /* 0x040fe20000400000 */
[----:B------:R-:W-:Y:S01]  /*7340*/  F2FP.TF32.F32.PACK_B R36, R36 ;  /* 0x00000024ff24723e */ /* 0x000fe200024050ff */
[----:B------:R-:W-:Y:S01]  /*7350*/  FMUL R2, R33, R7 ;  /* 0x0000000721027220 */ /* 0x000fe20000400000 */
[----:B------:R-:W-:Y:S01]  /*7360*/  F2FP.TF32.F32.PACK_B R37, R37 ;  /* 0x00000025ff25723e */ /* 0x000fe200024050ff */
[----:B------:R-:W-:Y:S01]  /*7370*/  FFMA R38, R35, R49, R0 ;  /* 0x0000003123267223 */ /* 0x000fe20000000000 */
[----:B------:R-:W-:Y:S01]  /*7380*/  LOP3.LUT R49, R63, 0xffffe000, RZ, 0xc0, !PT ;  /* 0xffffe0003f317812 */ /* 0x000fe200078ec0ff */
[----:B------:R-:W-:Y:S01]  /*7390*/  FFMA R39, R35, R21, R2 ;  /* 0x0000001523277223 */ /* 0x000fe20000000002 */
[----:B------:R-:W-:Y:S01]  /*73a0*/  LOP3.LUT R21, R61, 0xffffe000, RZ, 0xc0, !PT ;  /* 0xffffe0003d157812 */ /* 0x000fe200078ec0ff */
[C---:B------:R-:W-:Y:S01]  /*73b0*/  FMUL R0, R33.reuse, R8 ;  /* 0x0000000821007220 */ /* 0x040fe20000400000 */
[----:B------:R-:W-:Y:S01]  /*73c0*/  F2FP.TF32.F32.PACK_B R38, R38 ;  /* 0x00000026ff26723e */ /* 0x000fe200024050ff */
[----:B------:R-:W-:Y:S01]  /*73d0*/  FMUL R2, R33, R9 ;  /* 0x0000000921027220 */ /* 0x000fe20000400000 */
[----:B------:R-:W-:Y:S01]  /*73e0*/  F2FP.TF32.F32.PACK_B R39, R39 ;  /* 0x00000027ff27723e */ /* 0x000fe200024050ff */
[C---:B------:R-:W-:Y:S01]  /*73f0*/  FFMA R40, R35.reuse, R20, R0 ;  /* 0x0000001423287223 */ /* 0x040fe20000000000 */
[----:B------:R-:W-:Y:S01]  /*7400*/  LOP3.LUT R20, R62, 0xffffe000, RZ, 0xc0, !PT ;  /* 0xffffe0003e147812 */ /* 0x000fe200078ec0ff */
[----:B------:R-:W-:Y:S01]  /*7410*/  FFMA R41, R35, R21, R2 ;  /* 0x0000001523297223 */ /* 0x000fe20000000002 */
[----:B------:R-:W-:Y:S01]  /*7420*/  FMUL R5, R33, R12 ;  /* 0x0000000c21057220 */ /* 0x000fe20000400000 */
[----:B------:R1:W-:Y:S01]  /*7430*/  STS.128 [R86+0x2000], R36 ;  /* 0x0020002456007388 */ /* 0x0003e20000000c00 */
[----:B------:R-:W-:Y:S01]  /*7440*/  LOP3.LUT R21, R57, 0xffffe000, RZ, 0xc0, !PT ;  /* 0xffffe00039157812 */ /* 0x000fe200078ec0ff */
[C---:B------:R-:W-:Y:S01]  /*7450*/  FFMA R42, R35.reuse, R20, R3 ;  /* 0x00000014232a7223 */ /* 0x040fe20000000003 */
[----:B------:R-:W-:Y:S01]  /*7460*/  FFMA R43, R35, R49, R4 ;  /* 0x00000031232b7223 */ /* 0x000fe20000000004 */
        /* <DEDUP_REMOVED lines=22> */
[----:B------:R-:W-:Y:S02]  /*75d0*/  F2FP.TF32.F32.PACK_B R44, R44 ;  /* 0x0000002cff2c723e */ /* 0x000fe400024050ff */
[----:B------:R-:W-:Y:S02]  /*75e0*/  F2FP.TF32.F32.PACK_B R45, R45 ;  /* 0x0000002dff2d723e */ /* 0x000fe400024050ff */
[----:B------:R-:W-:Y:S01]  /*75f0*/  F2FP.TF32.F32.PACK_B R46, R46 ;  /* 0x0000002eff2e723e */ /* 0x000fe200024050ff */
[C---:B-1----:R-:W-:Y:S01]  /*7600*/  FFMA R36, R35.reuse, R20, R9 ;  /* 0x0000001423247223 */ /* 0x042fe20000000009 */
[----:B------:R-:W-:Y:S01]  /*7610*/  F2FP.TF32.F32.PACK_B R47, R47 ;  /* 0x0000002fff2f723e */ /* 0x000fe200024050ff */
[C---:B------:R-:W-:Y:S01]  /*7620*/  FFMA R37, R35.reuse, R21, R10 ;  /* 0x0000001523257223 */ /* 0x040fe2000000000a */
[C---:B------:R-:W-:Y:S01]  /*7630*/  FFMA R38, R35.reuse, R48, R11 ;  /* 0x0000003023267223 */ /* 0x040fe2000000000b */
[----:B------:R-:W-:Y:S01]  /*7640*/  FFMA R39, R35, R49, R12 ;  /* 0x0000003123277223 */ /* 0x000fe2000000000c */
[----:B------:R-:W-:Y:S01]  /*7650*/  F2FP.TF32.F32.PACK_B R36, R36 ;  /* 0x00000024ff24723e */ /* 0x000fe200024050ff */
[----:B------:R2:W-:Y:S01]  /*7660*/  STS.128 [R90+0x2020], R44 ;  /* 0x0020202c5a007388 */ /* 0x0005e20000000c00 */
[----:B------:R-:W-:Y:S02]  /*7670*/  F2FP.TF32.F32.PACK_B R37, R37 ;  /* 0x00000025ff25723e */ /* 0x000fe400024050ff */
        /* <DEDUP_REMOVED lines=8> */
[----:B-1----:R-:W1:Y:S02]  /*7700*/  FENCE.VIEW.ASYNC.S ;  /* 0x00000000000073c6 */ /* 0x002e640000000000 */
[----:B-1----:R-:W-:Y:S06]  /*7710*/  BAR.SYNC.DEFER_BLOCKING 0x1, 0x80 ;  /* 0x0042000000007b1d */ /* 0x002fec0000010000 */
[----:B------:R-:W-:Y:S05]  /*7720*/  @P0 BRA `(.L_x_106) ;  /* 0x0000000000280947 */ /* 0x000fea0003800000 */
[----:B------:R-:W-:Y:S01]  /*7730*/  R2UR UR10, R95 ;  /* 0x000000005f0a72ca */ /* 0x000fe200000e0000 */
[----:B------:R-:W-:Y:S01]  /*7740*/  UIADD3 UR4, UP0, UPT, UR54, 0x680, URZ ;  /* 0x0000068036047890 */ /* 0x000fe2000ff1e0ff */
[----:B------:R-:W-:Y:S01]  /*7750*/  R2UR UR11, R93 ;  /* 0x000000005d0b72ca */ /* 0x000fe200000e0000 */
[----:B------:R-:W-:Y:S01]  /*7760*/  UIADD3 UR9, UPT, UPT, UR41, 0x10, URZ ;  /* 0x0000001029097890 */ /* 0x000fe2000fffe0ff */
[----:B------:R-:W-:Y:S01]  /*7770*/  R2UR UR12, R94 ;  /* 0x000000005e0c72ca */ /* 0x000fe200000e0000 */
[----:B------:R-:W-:Y:S02]  /*7780*/  UIADD3 UR8, UPT, UPT, UR50, 0x2200, URZ ;  /* 0x0000220032087890 */ /* 0x000fe4000fffe0ff */
[----:B------:R-:W-:Y:S10]  /*7790*/  UIADD3.X UR5, UPT, UPT, URZ, UR55, URZ, UP0, !UPT ;  /* 0x00000037ff057290 */ /* 0x000ff400087fe4ff */
[----:B------:R1:W-:Y:S01]  /*77a0*/  UTMASTG.4D.IM2COL [UR8], [UR4] ;  /* 0x00000008040073b5 */ /* 0x0003e20008058000 */
[----:B------:R0:W-:Y:S01]  /*77b0*/  UTMACMDFLUSH ;  /* 0x00000000000079b7 */ /* 0x0001e20000000000 */
[----:B-1----:R-:W-:Y:S04]  /*77c0*/  DEPBAR.LE SB0, 0x1 ;  /* 0x000080400000791a */ /* 0x002fe80000000000 */
.L_x_106:
[----:B------:R-:W-:Y:S05]  /*77d0*/  BSYNC.RECONVERGENT B0 ;  /* 0x0000000000007941 */ /* 0x000fea0003800200 */
.L_x_105:
[----:B------:R-:W-:Y:S01]  /*77e0*/  BAR.SYNC.DEFER_BLOCKING 0x1, 0x80 ;  /* 0x0042000000007b1d */ /* 0x000fe20000010000 */
[----:B------:R-:W-:Y:S04]  /*77f0*/  UIADD3 UR40, UPT, UPT, UR56, 0x1, URZ ;  /* 0x0000000138287890 */ /* 0x000fe8000fffe0ff */
[----:B------:R-:W-:Y:S04]  /*7800*/  UISETP.NE.AND UP0, UPT, UR40, 0x4, UPT ;  /* 0x000000042800788c */ /* 0x000fe8000bf05270 */
[----:B------:R-:W-:Y:S01]  /*7810*/  USEL UR40, UR40, URZ, UP0 ;  /* 0x000000ff28287287 */ /* 0x000fe20008000000 */
[----:B------:R1:W-:Y:S01]  /*7820*/  @P6 SYNCS.ARRIVE.TRANS64.RED.A1T0 RZ, [R104+URZ], RZ ;  /* 0x000000ff68ff69a7 */ /* 0x0003e200081004ff */
[----:B------:R-:W-:Y:S01]  /*7830*/  BSSY B1, `(.L_x_107) ;  /* 0x0000017000017945 */ /* 0x000fe20003800000 */
[----:B------:R-:W4:Y:S02]  /*7840*/  @P6 SYNCS.PHASECHK.TRANS64.TRYWAIT P0, [R50+URZ+0x60], R105 ;  /* 0x00006069320065a7 */ /* 0x000f2400080011ff */
[----:B----4-:R-:W-:Y:S01]  /*7850*/  @P6 SEL R100, RZ, 0x1, !P0 ;  /* 0x00000001ff646807 */ /* 0x010fe20004000000 */
[----:B-1----:R-:W-:Y:S06]  /*7860*/  @!P6 BRA `(.L_x_108) ;  /* 0x00000000004ce947 */ /* 0x002fec0003800000 */
        /* <DEDUP_REMOVED lines=9> */
[----:B------:R-:W-:Y:S04]  /*7900*/  SHF.L.U32 R5, RZ, 0x1f, RZ ;  /* 0x0000001fff057819 */ /* 0x000fe800000006ff */
[----:B------:R-:W1:Y:S02]  /*7910*/  SYNCS.PHASECHK.TRANS64.TRYWAIT P0, [R50+URZ+0x60], R5 ;  /* 0x00006005320075a7 */ /* 0x000e6400080011ff */
[----:B-1----:R-:W-:Y:S05]  /*7920*/  @!P0 BRA `(.L_x_111) ;  /* 0x0000004400b88947 */ /* 0x002fea0003800000 */
.L_x_110:
[----:B------:R-:W-:Y:S05]  /*7930*/  BSYNC B0 ;  /* 0x0000000000007941 */ /* 0x000fea0003800000 */
.L_x_109:
[----:B------:R-:W-:Y:S02]  /*7940*/  ISETP.NE.AND P0, PT, R102, RZ, PT ;  /* 0x000000ff6600720c */ /* 0x000fe40003f05270 */
[----:B------:R-:W-:Y:S11]  /*7950*/  IADD3 R101, PT, PT, R101, 0x1, RZ ;  /* 0x0000000165657810 */ /* 0x000ff60007ffe0ff */
[----:B------:R4:W1:Y:S04]  /*7960*/  @P0 LDS.128 R64, [R4] ;  /* 0x0000000004400984 */ /* 0x0008680000000c00 */
[----:B------:R4:W1:Y:S04]  /*7970*/  @P0 LDS.128 R60, [R3+0x10] ;  /* 0x00001000033c0984 */ /* 0x0008680000000c00 */
[----:B------:R4:W1:Y:S04]  /*7980*/  @P0 LDS.128 R56, [R2+0x20] ;  /* 0x0000200002380984 */ /* 0x0008680000000c00 */
[----:B------:R4:W1:Y:S02]  /*7990*/  @P0 LDS.128 R52, [R0+0x30] ;  /* 0x0000300000340984 */ /* 0x0008640000000c00 */
.L_x_108:
[----:B------:R-:W-:Y:S05]  /*79a0*/  BSYNC B1 ;  /* 0x0000000000017941 */ /* 0x000fea0003800000 */
.L_x_107:
[----:B----4-:R-:W-:Y:S05]  /*79b0*/  VIADD R0, R34, 0x20 ;  /* 0x0000002022007836 */ /* 0x010fea0000000000 */
        /* <DEDUP_REMOVED lines=9> */
[----:B------:R-:W4:Y:S01]  /*7a50*/  LDCU.64 UR6, c[0x4][0x78] ;  /* 0x01000f00ff0677ac */ /* 0x000f220008000a00 */
[----:B------:R-:W2:Y:S01]  /*7a60*/  LDC.64 R2, c[0x4][R3] ;  /* 0x0100000003027b82 */ /* 0x000ea20000000a00 */
[----:B------:R-:W5:Y:S01]  /*7a70*/  LDCU.64 UR4, c[0x4][0x10] ;  /* 0x01000200ff0477ac */ /* 0x000f620008000a00 */
[----:B-1----:R-:W-:Y:S01]  /*7a80*/  MOV R5, UR9 ;  /* 0x0000000900057c02 */ /* 0x002fe20008000f00 */
[----:B------:R-:W-:Y:S01]  /*7a90*/  IMAD.U32 R4, RZ, RZ, UR8 ;  /* 0x00000008ff047e24 */ /* 0x000fe2000f8e00ff */
[----:B----4-:R-:W-:Y:S01]  /*7aa0*/  MOV R7, UR7 ;  /* 0x0000000700077c02 */ /* 0x010fe20008000f00 */
[----:B------:R-:W-:Y:S01]  /*7ab0*/  IMAD.U32 R6, RZ, RZ, UR6 ;  /* 0x00000006ff067e24 */ /* 0x000fe2000f8e00ff */
[----:B-----5:R-:W-:Y:S01]  /*7ac0*/  MOV R11, UR5 ;  /* 0x00000005000b7c02 */ /* 0x020fe20008000f00 */
[----:B------:R-:W-:Y:S02]  /*7ad0*/  IMAD.U32 R10, RZ, RZ, UR4 ;  /* 0x00000004ff0a7e24 */ /* 0x000fe4000f8e00ff */
[----:B------:R-:W-:Y:S07]  /*7ae0*/  LEPC R20, `(.L_x_112) ;  /* 0x000000001014794e */ /* 0x000fee0000000000 */
[----:B--23--:R-:W-:Y:S05]  /*7af0*/  CALL.ABS.NOINC R2 ;  /* 0x0000000002007343 */ /* 0x00cfea0003c00000 */
.L_x_112:
[----:B-1----:R-:W-:Y:S01]  /*7b00*/  LOP3.LUT R20, R64, 0xffffe000, RZ, 0xc0, !PT ;  /* 0xffffe00040147812 */ /* 0x002fe200078ec0ff */
[----:B------:R-:W-:Y:S05]  /*7b10*/  WARPSYNC.ALL ;  /* 0x0000000000007948 */ /* 0x000fea0003800000 */
[----:B------:R-:W-:Y:S01]  /*7b20*/  R2UR UR4, R34 ;  /* 0x00000000220472ca */ /* 0x000fe200000e0000 */
[----:B------:R-:W-:Y:S01]  /*7b30*/  IMAD.U32 R104, RZ, RZ, UR40 ;  /* 0x00000028ff687e24 */ /* 0x000fe2000f8e00ff */
[----:B------:R-:W-:Y:S01]  /*7b40*/  LOP3.LUT R21, R65, 0xffffe000, RZ, 0xc0, !PT ;  /* 0xffffe00041157812 */ /* 0x000fe200078ec0ff */
[----:B------:R-:W-:Y:S01]  /*7b50*/  BSSY.RECONVERGENT B0, `(.L_x_113) ;  /* 0x000005d000007945 */ /* 0x000fe20003800200 */
[----:B------:R-:W-:Y:S02]  /*7b60*/  LOP3.LUT R49, R66, 0xffffe000, RZ, 0xc0, !PT ;  /* 0xffffe00042317812 */ /* 0x000fe400078ec0ff */
[----:B------:R-:W-:Y:S02]  /*7b70*/  LOP3.LUT R48, R62, 0xffffe000, RZ, 0xc0, !PT ;  /* 0xffffe0003e307812 */ /* 0x000fe400078ec0ff */
[----:B------:R-:W-:Y:S02]  /*7b80*/  LOP3.LUT R50, R58, 0xffffe000, RZ, 0xc0, !PT ;  /* 0xffffe0003a327812 */ /* 0x000fe400078ec0ff */
[----:B------:R-:W-:Y:S02]  /*7b90*/  ISETP.NE.AND P6, PT, R97, RZ, PT ;  /* 0x000000ff6100720c */ /* 0x000fe40003fc5270 */
[----:B------:R-:W-:Y:S01]  /*7ba0*/  ISETP.NE.AND P0, PT, R88, RZ, PT ;  /* 0x000000ff5800720c */ /* 0x000fe20003f05270 */
[----:B------:R-:W1:Y:S01]  /*7bb0*/  LDTM.x16 R4, tmem[UR4+0x20] ;  /* 0x00002004000479ee */ /* 0x000e620008240000 */
[----:B------:R-:W-:Y:S09]  /*7bc0*/  LEA R105, R101, UR50, 0x3 ;  /* 0x0000003265697c11 */ /* 0x000ff2000f8e18ff */
[----:B------:R-:W-:Y:S02]  /*7bd0*/  @P6 LEA R104, R104, UR50, 0x3 ;  /* 0x0000003268686c11 */ /* 0x000fe4000f8e18ff */
[----:B------:R-:W-:Y:S03]  /*7be0*/  @P6 SHF.L.U32 R106, RZ, 0x1f, RZ ;  /* 0x0000001fff6a6819 */ /* 0x000fe600000006ff */
[----:B------:R-:W-:Y:S05]  /*7bf0*/  @P6 VIADD R104, R104, 0x80 ;  /* 0x0000008068686836 */ /* 0x000fea0000000000 */
[----:B------:R-:W-:Y:S01]  /*7c00*/  @P6 PRMT R104, R103, 0x654, R104 ;  /* 0x0000065467686816 */ /* 0x000fe20000000068 */
[C---:B-1----:R-:W-:Y:S01]  /*7c10*/  FMUL R0, R33.reuse, R4 ;  /* 0x0000000421007220 */ /* 0x042fe20000400000 */
[C---:B------:R-:W-:Y:S01]  /*7c20*/  FMUL R2, R33.reuse, R5 ;  /* 0x0000000521027220 */ /* 0x040fe20000400000 */
[C---:B------:R-:W-:Y:S01]  /*7c30*/  FMUL R3, R33.reuse, R10 ;  /* 0x0000000a21037220 */ /* 0x040fe20000400000 */
[----:B------:R-:W-:Y:S01]  /*7c40*/  FMUL R4, R33, R11 ;  /* 0x0000000b21047220 */ /* 0x000fe20000400000 */
[C---:B--2---:R-:W-:Y:S01]  /*7c50*/  FFMA R36, R35.reuse, R20, R0 ;  /* 0x0000001423247223 */ /* 0x044fe20000000000 */
        /* <DEDUP_REMOVED lines=10> */
[C---:B------:R-:W-:Y:S01]  /*7d00*/  FMUL R0, R33.reuse, R8 ;  /* 0x0000000821007220 */ /* 0x040fe20000400000 */
[C---:B------:R-:W-:Y:S01]  /*7d10*/  FMUL R2, R33.reuse, R9 ;  /* 0x0000000921027220 */ /* 0x040fe20000400000 */
[----:B------:R-:W-:Y:S01]  /*7d20*/  F2FP.TF32.F32.PACK_B R38, R38 ;  /* 0x00000026ff26723e */ /* 0x000fe200024050ff */
[----:B------:R-:W-:Y:S01]  /*7d30*/  FMUL R5, R33, R12 ;  /* 0x0000000c21057220 */ /* 0x000fe20000400000 */
[----:B------:R-:W-:Y:S01]  /*7d40*/  F2FP.TF32.F32.PACK_B R39, R39 ;  /* 0x00000027ff27723e */ /* 0x000fe200024050ff */
[C---:B------:R-:W-:Y:S01]  /*7d50*/  FFMA R40, R35.reuse, R20, R0 ;  /* 0x0000001423287223 */ /* 0x040fe20000000000 */
[C---:B------:R-:W-:Y:S01]  /*7d60*/  FFMA R41, R35.reuse, R49, R2 ;  /* 0x0000003123297223 */ /* 0x040fe20000000002 */
[----:B------:R-:W-:Y:S01]  /*7d70*/  FFMA R42, R35, R48, R3 ;  /* 0x00000030232a7223 */ /* 0x000fe20000000003 */
[----:B------:R-:W-:Y:S01]  /*7d80*/  LOP3.LUT R20, R63, 0xffffe000, RZ, 0xc0, !PT ;  /* 0xffffe0003f147812 */ /* 0x000fe200078ec0ff */
[----:B------:R1:W-:Y:S01]  /*7d90*/  STS.128 [R86+0x4000], R36 ;  /* 0x0040002456007388 */ /* 0x0003e20000000c00 */
[----:B------:R-:W-:Y:S01]  /*7da0*/  LOP3.LUT R48, R56, 0xffffe000, RZ, 0xc0, !PT ;  /* 0xffffe00038307812 */ /* 0x000fe200078ec0ff */
[----:B------:R-:W-:Y:S01]  /*7db0*/  FMUL R6, R33, R13 ;  /* 0x0000000d21067220 */ /* 0x000fe20000400000 */
[----:B------:R-:W-:Y:S01]  /*7dc0*/  LOP3.LUT R21, R57, 0xffffe000, RZ, 0xc0, !PT ;  /* 0xffffe00039157812 */ /* 0x000fe200078ec0ff */
[----:B------:R-:W-:Y:S01]  /*7dd0*/  FFMA R43, R35, R20, R4 ;  /* 0x00000014232b7223 */ /* 0x000fe20000000004 */
        /* <DEDUP_REMOVED lines=22> */
[----:B------:R-:W-:Y:S02]  /*7f40*/  F2FP.TF32.F32.PACK_B R46, R46 ;  /* 0x0000002eff2e723e */ /* 0x000fe400024050ff */
[----:B------:R-:W-:Y:S01]  /*7f50*/  F2FP.TF32.F32.PACK_B R47, R47 ;  /* 0x0000002fff2f723e */ /* 0x000fe200024050ff */
[C---:B-1----:R-:W-:Y:S01]  /*7f60*/  FFMA R36, R35.reuse, R20, R9 ;  /* 0x0000001423247223 */ /* 0x042fe20000000009 */
[C---:B------:R-:W-:Y:S01]  /*7f70*/  FFMA R37, R35.reuse, R21, R10 ;  /* 0x0000001523257223 */ /* 0x040fe2000000000a */
[C---:B------:R-:W-:Y:S01]  /*7f80*/  FFMA R38, R35.reuse, R48, R11 ;  /* 0x0000003023267223 */ /* 0x040fe2000000000b */
[----:B------:R-:W-:Y:S01]  /*7f90*/  FFMA R39, R35, R49, R12 ;  /* 0x0000003123277223 */ /* 0x000fe2000000000c */
[----:B------:R2:W-:Y:S01]  /*7fa0*/  STS.128 [R90+0x4020], R44 ;  /* 0x0040202c5a007388 */ /* 0x0005e20000000c00 */
[----:B------:R-:W-:Y:S02]  /*7fb0*/  F2FP.TF32.F32.PACK_B R36, R36 ;  /* 0x00000024ff24723e */ /* 0x000fe400024050ff */
        /* <DEDUP_REMOVED lines=22> */
.L_x_114:
[----:B------:R-:W-:Y:S05]  /*8120*/  BSYNC.RECONVERGENT B0 ;  /* 0x0000000000007941 */ /* 0x000fea0003800200 */
.L_x_113:
[----:B------:R-:W-:Y:S01]  /*8130*/  BAR.SYNC.DEFER_BLOCKING 0x1, 0x80 ;  /* 0x0042000000007b1d */ /* 0x000fe20000010000 */
[----:B------:R-:W-:Y:S04]  /*8140*/  UIADD3 UR42, UPT, UPT, UR40, 0x1, URZ ;  /* 0x00000001282a7890 */ /* 0x000fe8000fffe0ff */
[----:B------:R-:W-:Y:S04]  /*8150*/  UISETP.NE.AND UP0, UPT, UR42, 0x4, UPT ;  /* 0x000000042a00788c */ /* 0x000fe8000bf05270 */
[----:B------:R-:W-:Y:S01]  /*8160*/  USEL UR42, UR42, URZ, UP0 ;  /* 0x000000ff2a2a7287 */ /* 0x000fe20008000000 */
[----:B------:R1:W-:Y:S01]  /*8170*/  @P6 SYNCS.ARRIVE.TRANS64.RED.A1T0 RZ, [R104+URZ], RZ ;  /* 0x000000ff68ff69a7 */ /* 0x0003e200081004ff */
[----:B------:R-:W-:Y:S01]  /*8180*/  BSSY B1, `(.L_x_115) ;  /* 0x000001c000017945 */ /* 0x000fe20003800000 */
[----:B------:R-:W4:Y:S01]  /*8190*/  @P6 SYNCS.PHASECHK.TRANS64.TRYWAIT P0, [R105+URZ+0x60], R106 ;  /* 0x0000606a690065a7 */ /* 0x000f2200080011ff */
[----:B-1----:R-:W-:Y:S02]  /*81a0*/  MOV R104, RZ ;  /* 0x000000ff00687202 */ /* 0x002fe40000000f00 */
[----:B----4-:R-:W-:Y:S01]  /*81b0*/  @P6 SEL R100, RZ, 0x1, !P0 ;  /* 0x00000001ff646807 */ /* 0x010fe20004000000 */
[----:B------:R-:W-:Y:S06]  /*81c0*/  @!P6 BRA `(.L_x_116) ;  /* 0x00000000005ce947 */ /* 0x000fec0003800000 */
        /* <DEDUP_REMOVED lines=12> */
.L_x_118:
[----:B------:R-:W-:Y:S05]  /*8290*/  BSYNC B0 ;  /* 0x0000000000007941 */ /* 0x000fea0003800000 */
.L_x_117:
[----:B------:R-:W-:Y:S01]  /*82a0*/  ISETP.NE.AND P0, PT, R102, RZ, PT ;  /* 0x000000ff6600720c */ /* 0x000fe20003f05270 */
[----:B------:R-:W-:Y:S11]  /*82b0*/  VIADD R101, R101, 0x1 ;  /* 0x0000000165657836 */ /* 0x000ff60000000000 */
[----:B------:R-:W-:Y:S01]  /*82c0*/  @!UPT UIADD3 URZ, UPT, UPT, URZ, URZ, URZ ;  /* 0x000000fffffff290 */ /* 0x000fe2000fffe0ff */
[----:B------:R4:W1:Y:S04]  /*82d0*/  @P0 LDS.128 R64, [R4] ;  /* 0x0000000004400984 */ /* 0x0008680000000c00 */
[----:B------:R4:W1:Y:S04]  /*82e0*/  @P0 LDS.128 R60, [R3+0x10] ;  /* 0x00001000033c0984 */ /* 0x0008680000000c00 */
[----:B------:R4:W1:Y:S04]  /*82f0*/  @P0 LDS.128 R56, [R2+0x20] ;  /* 0x0000200002380984 */ /* 0x0008680000000c00 */
[----:B------:R4:W1:Y:S01]  /*8300*/  @P0 LDS.128 R52, [R0+0x30] ;  /* 0x0000300000340984 */ /* 0x0008620000000c00 */
[C---:B------:R-:W-:Y:S04]  /*8310*/  ISETP.NE.AND P0, PT, R101.reuse, 0x4, PT ;  /* 0x000000046500780c */ /* 0x040fe80003f05270 */
[----:B------:R-:W-:Y:S02]  /*8320*/  SEL R101, R101, RZ, P0 ;  /* 0x000000ff65657207 */ /* 0x000fe40000000000 */
[----:B------:R-:W-:Y:S02]  /*8330*/  SEL R104, RZ, 0x1, P0 ;  /* 0x00000001ff687807 */ /* 0x000fe40000000000 */
.L_x_116:
[----:B------:R-:W-:Y:S05]  /*8340*/  BSYNC B1 ;  /* 0x0000000000017941 */ /* 0x000fea0003800000 */
.L_x_115:
[----:B----4-:R-:W-:Y:S05]  /*8350*/  VIADD R0, R34, 0x30 ;  /* 0x0000003022007836 */ /* 0x010fea0000000000 */
[----:B------:R-:W-:Y:S04]  /*8360*/  SHF.R.U32.HI R0, RZ, 0x15, R0 ;  /* 0x00000015ff007819 */ /* 0x000fe80000011600 */
[----:B------:R-:W-:Y:S11]  /*8370*/  LOP3.LUT P0, RZ, R0, 0x3, R89, 0x48, !PT ;  /* 0x0000000300ff7812 */ /* 0x000ff60007804859 */
[----:B------:R-:W-:Y:S02]  /*8380*/  @!UPT UIADD3 URZ, UPT, UPT, URZ, URZ, URZ ;  /* 0x000000fffffff290 */ /* 0x000fe4000fffe0ff */
[----:B------:R-:W-:Y:S05]  /*8390*/  @!P0 BRA `(.L_x_120) ;  /* 0x0000000000408947 */ /* 0x000fea0003800000 */
[----:B------:R-:W4:Y:S01]  /*83a0*/  LDCU.64 UR8, c[0x4][0x70] ;  /* 0x01000e00ff0877ac */ /* 0x000f220008000a00 */
[----:B------:R-:W-:Y:S01]  /*83b0*/  MOV R3, 0x0 ;  /* 0x0000000000037802 */ /* 0x000fe20000000f00 */
[----:B------:R-:W-:Y:S02]  /*83c0*/  HFMA2 R12, -RZ, RZ, 0, 5.9604644775390625e-08 ;  /* 0x00000001ff0c7431 */ /* 0x000fe400000001ff */
[----:B------:R-:W-:Y:S02]  /*83d0*/  IMAD.MOV.U32 R8, RZ, RZ, 0x192 ;  /* 0x00000192ff087424 */ /* 0x000fe400078e00ff */
[----:B------:R-:W-:Y:S01]  /*83e0*/  IMAD.MOV.U32 R13, RZ, RZ, RZ ;  /* 0x000000ffff0d7224 */ /* 0x000fe200078e00ff */
[----:B------:R-:W5:Y:S01]  /*83f0*/  LDCU.64 UR6, c[0x4][0x78] ;  /* 0x01000f00ff0677ac */ /* 0x000f620008000a00 */
[----:B------:R-:W2:Y:S01]  /*8400*/  LDC.64 R2, c[0x4][R3] ;  /* 0x0100000003027b82 */ /* 0x000ea20000000a00 */
[----:B------:R-:W3:Y:S01]  /*8410*/  LDCU.64 UR4, c[0x4][0x10] ;  /* 0x01000200ff0477ac */ /* 0x000ee20008000a00 */
[----:B----4-:R-:W-:Y:S01]  /*8420*/  MOV R5, UR9 ;  /* 0x0000000900057c02 */ /* 0x010fe20008000f00 */
[----:B------:R-:W-:Y:S01]  /*8430*/  IMAD.U32 R4, RZ, RZ, UR8 ;  /* 0x00000008ff047e24 */ /* 0x000fe2000f8e00ff */
[----:B-----5:R-:W-:Y:S01]  /*8440*/  MOV R7, UR7 ;  /* 0x0000000700077c02 */ /* 0x020fe20008000f00 */
[----:B-1----:R-:W-:Y:S01]  /*8450*/  IMAD.U32 R6, RZ, RZ, UR6 ;  /* 0x00000006ff067e24 */ /* 0x002fe2000f8e00ff */
[----:B---3--:R-:W-:Y:S01]  /*8460*/  MOV R11, UR5 ;  /* 0x00000005000b7c02 */ /* 0x008fe20008000f00 */
[----:B------:R-:W-:Y:S02]  /*8470*/  IMAD.U32 R10, RZ, RZ, UR4 ;  /* 0x00000004ff0a7e24 */ /* 0x000fe4000f8e00ff */
[----:B------:R-:W-:Y:S07]  /*8480*/  LEPC R20, `(.L_x_120) ;  /* 0x000000001014794e */ /* 0x000fee0000000000 */
[----:B--2---:R-:W-:Y:S05]  /*8490*/  CALL.ABS.NOINC R2 ;  /* 0x0000000002007343 */ /* 0x004fea0003c00000 */
.L_x_120:
        /* <DEDUP_REMOVED lines=13> */
[----:B------:R-:W-:Y:S05]  /*8570*/  @P6 LEA R105, R105, UR50, 0x3 ;  /* 0x0000003269696c11 */ /* 0x000fea000f8e18ff */
[----:B------:R-:W-:Y:S01]  /*8580*/  @P6 VIADD R108, R105, 0x80 ;  /* 0x00000080696c6836 */ /* 0x000fe20000000000 */
[----:B------:R-:W-:Y:S04]  /*8590*/  @P6 SHF.L.U32 R105, R104, 0x1f, RZ ;  /* 0x0000001f68696819 */ /* 0x000fe800000006ff */
        /* <DEDUP_REMOVED lines=82> */
.L_x_122:
[----:B------:R-:W-:Y:S05]  /*8ac0*/  BSYNC.RECONVERGENT B0 ;  /* 0x0000000000007941 */ /* 0x000fea0003800200 */
.L_x_121:
        /* <DEDUP_REMOVED lines=18> */
[----:B------:R-:W-:Y:S04]  /*8bf0*/  SHF.L.U32 R5, R104, 0x1f, RZ ;  /* 0x0000001f68057819 */ /* 0x000fe800000006ff */
[----:B------:R-:W1:Y:S02]  /*8c00*/  SYNCS.PHASECHK.TRANS64.TRYWAIT P0, [R106+URZ+0x60], R5 ;  /* 0x000060056a0075a7 */ /* 0x000e6400080011ff */
[----:B-1----:R-:W-:Y:S05]  /*8c10*/  @!P0 BRA `(.L_x_127) ;  /* 0x0000003400248947 */ /* 0x002fea0003800000 */
.L_x_126:
[----:B------:R-:W-:Y:S05]  /*8c20*/  BSYNC B0 ;  /* 0x0000000000007941 */ /* 0x000fea0003800000 */
.L_x_125:
[----:B------:R-:W-:Y:S01]  /*8c30*/  ISETP.NE.AND P0, PT, R102, RZ, PT ;  /* 0x000000ff6600720c */ /* 0x000fe20003f05270 */
[----:B------:R-:W-:Y:S11]  /*8c40*/  VIADD R101, R101, 0x1 ;  /* 0x0000000165657836 */ /* 0x000ff60000000000 */
[----:B------:R-:W-:Y:S01]  /*8c50*/  @!UPT UIADD3 URZ, UPT, UPT, URZ, URZ, URZ ;  /* 0x000000fffffff290 */ /* 0x000fe2000fffe0ff */
[----:B------:R4:W2:Y:S04]  /*8c60*/  @P0 LDS.128 R64, [R4] ;  /* 0x0000000004400984 */ /* 0x0008a80000000c00 */
[----:B------:R4:W2:Y:S04]  /*8c70*/  @P0 LDS.128 R60, [R3+0x10] ;  /* 0x00001000033c0984 */ /* 0x0008a80000000c00 */
[----:B------:R4:W2:Y:S04]  /*8c80*/  @P0 LDS.128 R56, [R2+0x20] ;  /* 0x0000200002380984 */ /* 0x0008a80000000c00 */
[----:B------:R4:W2:Y:S01]  /*8c90*/  @P0 LDS.128 R52, [R0+0x30] ;  /* 0x0000300000340984 */ /* 0x0008a20000000c00 */
[C---:B------:R-:W-:Y:S04]  /*8ca0*/  ISETP.NE.AND P0, PT, R101.reuse, 0x4, PT ;  /* 0x000000046500780c */ /* 0x040fe80003f05270 */
[----:B-1----:R-:W-:Y:S02]  /*8cb0*/  SEL R5, RZ, 0x1, P0 ;  /* 0x00000001ff057807 */ /* 0x002fe40000000000 */
[----:B------:R-:W-:Y:S02]  /*8cc0*/  SEL R101, R101, RZ, P0 ;  /* 0x000000ff65657207 */ /* 0x000fe40000000000 */
[----:B------:R-:W-:Y:S02]  /*8cd0*/  LOP3.LUT R104, R104, R5, RZ, 0x3c, !PT ;  /* 0x0000000568687212 */ /* 0x000fe400078e3cff */
.L_x_124:
[----:B------:R-:W-:Y:S05]  /*8ce0*/  BSYNC B1 ;  /* 0x0000000000017941 */ /* 0x000fea0003800000 */
.L_x_123:
        /* <DEDUP_REMOVED lines=21> */
.L_x_128:
[----:B--2---:R-:W-:Y:S01]  /*8e40*/  LOP3.LUT R20, R64, 0xffffe000, RZ, 0xc0, !PT ;  /* 0xffffe00040147812 */ /* 0x004fe200078ec0ff */
        /* <DEDUP_REMOVED lines=40> */
[----:B------:R1:W-:Y:S01]  /*90d0*/  STS.128 [R86], R36 ;  /* 0x0000002456007388 */ /* 0x0003e20000000c00 */
        /* <DEDUP_REMOVED lines=46> */
[----:B------:R-:W-:Y:S01]  /*93c0*/  UIADD3 UR6, UPT, UPT, UR50, 0x200, URZ ;  /* 0x0000020032067890 */ /* 0x000fe2000fffe0ff */
[----:B------:R-:W-:Y:S01]  /*93d0*/  R2UR UR10, R95 ;  /* 0x000000005f0a72ca */ /* 0x000fe200000e0000 */
[----:B------:R-:W-:Y:S01]  /*93e0*/  UIADD3 UR4, UP0, UPT, UR54, 0x680, URZ ;  /* 0x0000068036047890 */ /* 0x000fe2000ff1e0ff */
[----:B------:R-:W-:Y:S01]  /*93f0*/  R2UR UR11, R93 ;  /* 0x000000005d0b72ca */ /* 0x000fe200000e0000 */
[----:B------:R-:W-:Y:S01]  /*9400*/  UIADD3 UR9, UPT, UPT, UR41, 0x40, URZ ;  /* 0x0000004029097890 */ /* 0x000fe2000fffe0ff */
[----:B------:R-:W-:Y:S01]  /*9410*/  R2UR UR12, R94 ;  /* 0x000000005e0c72ca */ /* 0x000fe200000e0000 */
[----:B------:R-:W-:Y:S01]  /*9420*/  IMAD.U32 R81, RZ, RZ, UR6 ;  /* 0x00000006ff517e24 */ /* 0x000fe2000f8e00ff */
[----:B------:R-:W-:Y:S04]  /*9430*/  UIADD3.X UR5, UPT, UPT, URZ, UR55, URZ, UP0, !UPT ;  /* 0x00000037ff057290 */ /* 0x000fe800087fe4ff */
[----:B------:R-:W-:Y:S11]  /*9440*/  R2UR UR8, R81 ;  /* 0x00000000510872ca */ /* 0x000ff600000e0000 */
[----:B------:R-:W-:Y:S02]  /*9450*/  @!UPT UIADD3 URZ, UPT, UPT, URZ, URZ, URZ ;  /* 0x000000fffffff290 */ /* 0x000fe4000fffe0ff */
[----:B------:R1:W-:Y:S01]  /*9460*/  UTMASTG.4D.IM2COL [UR8], [UR4] ;  /* 0x00000008040073b5 */ /* 0x0003e20008058000 */
[----:B------:R0:W-:Y:S01]  /*9470*/  UTMACMDFLUSH ;  /* 0x00000000000079b7 */ /* 0x0001e20000000000 */
[----:B-1----:R-:W-:Y:S04]  /*9480*/  DEPBAR.LE SB0, 0x1 ;  /* 0x000080400000791a */ /* 0x002fe80000000000 */
.L_x_130:
[----:B------:R-:W-:Y:S05]  /*9490*/  BSYNC.RECONVERGENT B0 ;  /* 0x0000000000007941 */ /* 0x000fea0003800200 */
.L_x_129:
        /* <DEDUP_REMOVED lines=21> */
.L_x_134:
[----:B------:R-:W-:Y:S05]  /*95f0*/  BSYNC B0 ;  /* 0x0000000000007941 */ /* 0x000fea0003800000 */
.L_x_133:
        /* <DEDUP_REMOVED lines=11> */
.L_x_132:
[----:B------:R-:W-:Y:S05]  /*96b0*/  BSYNC B1 ;  /* 0x0000000000017941 */ /* 0x000fea0003800000 */
.L_x_131:
        /* <DEDUP_REMOVED lines=21> */
.L_x_136:
        /* <DEDUP_REMOVED lines=98> */
.L_x_138:
[----:B------:R-:W-:Y:S05]  /*9e30*/  BSYNC.RECONVERGENT B0 ;  /* 0x0000000000007941 */ /* 0x000fea0003800200 */
.L_x_137:
        /* <DEDUP_REMOVED lines=21> */
.L_x_142:
[----:B------:R-:W-:Y:S05]  /*9f90*/  BSYNC B0 ;  /* 0x0000000000007941 */ /* 0x000fea0003800000 */
.L_x_141:
        /* <DEDUP_REMOVED lines=11> */
.L_x_140:
[----:B------:R-:W-:Y:S05]  /*a050*/  BSYNC B1 ;  /* 0x0000000000017941 */ /* 0x000fea0003800000 */
.L_x_139:
        /* <DEDUP_REMOVED lines=21> */
.L_x_144:
        /* <DEDUP_REMOVED lines=11> */
[----:B------:R-:W1:Y:S10]  /*a260*/  LDTM.x16 R4, tmem[UR4+0x60] ;  /* 0x00006004000479ee */ /* 0x000e740008240000 */
[----:B------:R-:W-:Y:S02]  /*a270*/  @P6 LEA R105, R105, UR50, 0x3 ;  /* 0x0000003269696c11 */ /* 0x000fe4000f8e18ff */
[----:B------:R-:W-:Y:S03]  /*a280*/  @P6 SHF.L.U32 R108, R104, 0x1f, RZ ;  /* 0x0000001f686c6819 */ /* 0x000fe600000006ff */
[----:B------:R-:W-:Y:S01]  /*a290*/  @P6 VIADD R106, R105, 0x80 ;  /* 0x00000080696a6836 */ /* 0x000fe20000000000 */
[----:B------:R-:W-:Y:S04]  /*a2a0*/  LEA R105, R101, UR50, 0x3 ;  /* 0x0000003265697c11 */ /* 0x000fe8000f8e18ff */
        /* <DEDUP_REMOVED lines=82> */
.L_x_146:
[----:B------:R-:W-:Y:S05]  /*a7d0*/  BSYNC.RECONVERGENT B0 ;  /* 0x0000000000007941 */ /* 0x000fea0003800200 */
.L_x_145:
        /* <DEDUP_REMOVED lines=21> */
.L_x_150:
[----:B------:R-:W-:Y:S05]  /*a930*/  BSYNC B0 ;  /* 0x0000000000007941 */ /* 0x000fea0003800000 */
.L_x_149:
[----:B------:R-:W-:Y:S11]  /*a940*/  ISETP.NE.AND P0, PT, R102, RZ, PT ;  /* 0x000000ff6600720c */ /* 0x000ff60003f05270 */
[----:B------:R-:W-:Y:S02]  /*a950*/  @!UPT UIADD3 URZ, UPT, UPT, URZ, URZ, URZ ;  /* 0x000000fffffff290 */ /* 0x000fe4000fffe0ff */
[----:B------:R4:W1:Y:S04]  /*a960*/  @P0 LDS.128 R64, [R3] ;  /* 0x0000000003400984 */ /* 0x0008680000000c00 */
[----:B------:R4:W1:Y:S04]  /*a970*/  @P0 LDS.128 R60, [R2+0x10] ;  /* 0x00001000023c0984 */ /* 0x0008680000000c00 */
[----:B------:R4:W1:Y:S04]  /*a980*/  @P0 LDS.128 R56, [R0+0x20] ;  /* 0x0000200000380984 */ /* 0x0008680000000c00 */
[----:B------:R4:W1:Y:S02]  /*a990*/  @P0 LDS.128 R52, [R101+0x30] ;  /* 0x0000300065340984 */ /* 0x0008640000000c00 */
.L_x_148:
[----:B------:R-:W-:Y:S05]  /*a9a0*/  BSYNC B1 ;  /* 0x0000000000017941 */ /* 0x000fea0003800000 */
.L_x_147:
        /* <DEDUP_REMOVED lines=21> */
.L_x_152:
[----:B------:R-:W-:Y:S01]  /*ab00*/  ISETP.NE.AND P0, PT, R88, RZ, PT ;  /* 0x000000ff5800720c */ /* 0x000fe20003f05270 */
[----:B------:R-:W-:Y:S05]  /*ab10*/  WARPSYNC.ALL ;  /* 0x0000000000007948 */ /* 0x000fea0003800000 */
[----:B------:R-:W-:Y:S01]  /*ab20*/  R2UR UR4, R34 ;  /* 0x00000000220472ca */ /* 0x000fe200000e0000 */
[----:B------:R-:W-:Y:S01]  /*ab30*/  BSSY.RECONVERGENT B0, `(.L_x_153) ;  /* 0x000005d000007945 */ /* 0x000fe20003800200 */
[----:B------:R-:W-:Y:S02]  /*ab40*/  R2UR UR5, R99 ;  /* 0x00000000630572ca */ /* 0x000fe400000e0000 */
[----:B-1----:R-:W-:Y:S02]  /*ab50*/  LOP3.LUT R0, R64, 0xffffe000, RZ, 0xc0, !PT ;  /* 0xffffe00040007812 */ /* 0x002fe400078ec0ff */
[----:B------:R-:W-:Y:S02]  /*ab60*/  LOP3.LUT R2, R65, 0xffffe000, RZ, 0xc0, !PT ;  /* 0xffffe00041027812 */ /* 0x000fe400078ec0ff */
[----:B------:R-:W-:Y:S02]  /*ab70*/  LOP3.LUT R3, R66, 0xffffe000, RZ, 0xc0, !PT ;  /* 0xffffe00042037812 */ /* 0x000fe400078ec0ff */
[----:B------:R-:W-:Y:S02]  /*ab80*/  LOP3.LUT R20, R67, 0xffffe000, RZ, 0xc0, !PT ;  /* 0xffffe00043147812 */ /* 0x000fe400078ec0ff */
[----:B------:R-:W-:Y:S01]  /*ab90*/  LOP3.LUT R21, R60, 0xffffe000, RZ, 0xc0, !PT ;  /* 0xffffe0003c157812 */ /* 0x000fe200078ec0ff */
[----:B------:R-:W1:Y:S01]  /*aba0*/  LDTM.x16 R4, tmem[UR4+0x70] ;  /* 0x00007004000479ee */ /* 0x000e620008240000 */
[----:B--2---:R-:W-:Y:S01]  /*abb0*/  LOP3.LUT R36, R61, 0xffffe000, RZ, 0xc0, !PT ;  /* 0xffffe0003d247812 */ /* 0x004fe200078ec0ff */
[----:B------:R-:W-:Y:S01]  /*abc0*/  UIADD3 UR5, UPT, UPT, UR5, 0xd0, URZ ;  /* 0x000000d005057890 */ /* 0x000fe2000fffe0ff */
[----:B------:R-:W-:Y:S01]  /*abd0*/  LOP3.LUT R37, R62, 0xffffe000, RZ, 0xc0, !PT ;  /* 0xffffe0003e257812 */ /* 0x000fe200078ec0ff */
[----:B------:R-:W-:Y:S01]  /*abe0*/  NOP ;  /* 0x0000000000007918 */ /* 0x000fe20000000000 */
[----:B------:R-:W-:Y:S01]  /*abf0*/  LOP3.LUT R38, R63, 0xffffe000, RZ, 0xc0, !PT ;  /* 0xffffe0003f267812 */ /* 0x000fe200078ec0ff */
[----:B------:R-:W-:Y:S01]  /*ac00*/  UPRMT UR5, UR45, 0x654, UR5 ;  /* 0x000006542d057896 */ /* 0x000fe20008000005 */
[----:B------:R-:W-:Y:S02]  /*ac10*/  LOP3.LUT R39, R56, 0xffffe000, RZ, 0xc0, !PT ;  /* 0xffffe00038277812 */ /* 0x000fe400078ec0ff */
[----:B------:R-:W-:Y:S02]  /*ac20*/  LOP3.LUT R40, R57, 0xffffe000, RZ, 0xc0, !PT ;  /* 0xffffe00039287812 */ /* 0x000fe400078ec0ff */
[----:B------:R-:W-:Y:S02]  /*ac30*/  LOP3.LUT R41, R58, 0xffffe000, RZ, 0xc0, !PT ;  /* 0xffffe0003a297812 */ /* 0x000fe400078ec0ff */
[----:B------:R-:W-:Y:S02]  /*ac40*/  LOP3.LUT R42, R59, 0xffffe000, RZ, 0xc0, !PT ;  /* 0xffffe0003b2a7812 */ /* 0x000fe400078ec0ff */
[----:B-1----:R-:W-:Y:S01]  /*ac50*/  SYNCS.ARRIVE.TRANS64.RED.A1T0 RZ, [UR5], RZ ;  /* 0x000000ffffff79a7 */ /* 0x002fe20008100405 */
[----:B------:R-:W-:Y:S02]  /*ac60*/  LOP3.LUT R43, R52, 0xffffe000, RZ, 0xc0, !PT ;  /* 0xffffe000342b7812 */ /* 0x000fe400078ec0ff */
[----:B------:R-:W-:Y:S02]  /*ac70*/  LOP3.LUT R44, R53, 0xffffe000, RZ, 0xc0, !PT ;  /* 0xffffe000352c7812 */ /* 0x000fe400078ec0ff */
[----:B------:R-:W-:Y:S02]  /*ac80*/  LOP3.LUT R45, R54, 0xffffe000, RZ, 0xc0, !PT ;  /* 0xffffe000362d7812 */ /* 0x000fe400078ec0ff */
[----:B------:R-:W-:Y:S01]  /*ac90*/  LOP3.LUT R46, R55, 0xffffe000, RZ, 0xc0, !PT ;  /* 0xffffe000372e7812 */ /* 0x000fe200078ec0ff */
[C---:B------:R-:W-:Y:S01]  /*aca0*/  FMUL R4, R33.reuse, R4 ;  /* 0x0000000421047220 */ /* 0x040fe20000400000 */
[C---:B------:R-:W-:Y:S01]  /*acb0*/  FMUL R5, R33.reuse, R5 ;  /* 0x0000000521057220 */ /* 0x040fe20000400000 */
[C---:B------:R-:W-:Y:S01]  /*acc0*/  FMUL R6, R33.reuse, R6 ;  /* 0x0000000621067220 */ /* 0x040fe20000400000 */
[----:B------:R-:W-:Y:S01]  /*acd0*/  FMUL R7, R33, R7 ;  /* 0x0000000721077220 */ /* 0x000fe20000400000 */
[C---:B------:R-:W-:Y:S01]  /*ace0*/  FFMA R4, R35.reuse, R0, R4 ;  /* 0x0000000023047223 */ /* 0x040fe20000000004 */
[C---:B------:R-:W-:Y:S01]  /*acf0*/  FFMA R5, R35.reuse, R2, R5 ;  /* 0x0000000223057223 */ /* 0x040fe20000000005 */
[C---:B------:R-:W-:Y:S01]  /*ad00*/  FFMA R6, R35.reuse, R3, R6 ;  /* 0x0000000323067223 */ /* 0x040fe20000000006 */
[----:B------:R-:W-:Y:S01]  /*ad10*/  FFMA R7, R35, R20, R7 ;  /* 0x0000001423077223 */ /* 0x000fe20000000007 */
[C---:B------:R-:W-:Y:S01]  /*ad20*/  FMUL R8, R33.reuse, R8 ;  /* 0x0000000821087220 */ /* 0x040fe20000400000 */
[C---:B------:R-:W-:Y:S01]  /*ad30*/  FMUL R9, R33.reuse, R9 ;  /* 0x0000000921097220 */ /* 0x040fe20000400000 */
[C---:B------:R-:W-:Y:S01]  /*ad40*/  FMUL R10, R33.reuse, R10 ;  /* 0x0000000a210a7220 */ /* 0x040fe20000400000 */
        /* <DEDUP_REMOVED lines=9> */
[C---:B------:R-:W-:Y:S01]  /*ade0*/  FMUL R12, R33.reuse, R12 ;  /* 0x0000000c210c7220 */ /* 0x040fe20000400000 */
[----:B------:R-:W-:Y:S01]  /*adf0*/  F2FP.TF32.F32.PACK_B R8, R8 ;  /* 0x00000008ff08723e */ /* 0x000fe200024050ff */
[C---:B------:R-:W-:Y:S01]  /*ae00*/  FMUL R13, R33.reuse, R13 ;  /* 0x0000000d210d7220 */ /* 0x040fe20000400000 */
[----:B------:R1:W-:Y:S01]  /*ae10*/  STS.128 [R86+0x6000], R4 ;  /* 0x0060000456007388 */ /* 0x0003e20000000c00 */
        /* <DEDUP_REMOVED lines=8> */
[----:B------:R-:W-:Y:S01]  /*aea0*/  FFMA R15, R35, R42, R15 ;  /* 0x0000002a230f7223 */ /* 0x000fe2000000000f */
[C---:B------:R-:W-:Y:S01]  /*aeb0*/  FMUL R16, R33.reuse, R16 ;  /* 0x0000001021107220 */ /* 0x040fe20000400000 */
[----:B------:R-:W-:Y:S01]  /*aec0*/  F2FP.TF32.F32.PACK_B R12, R12 ;  /* 0x0000000cff0c723e */ /* 0x000fe200024050ff */
[----:B------:R1:W-:Y:S01]  /*aed0*/  STS.128 [R92+0x6010], R8 ;  /* 0x006010085c007388 */ /* 0x0003e20000000c00 */
        /* <DEDUP_REMOVED lines=10> */
[----:B------:R-:W-:Y:S02]  /*af80*/  F2FP.TF32.F32.PACK_B R16, R16 ;  /* 0x00000010ff10723e */ /* 0x000fe400024050ff */
        /* <DEDUP_REMOVED lines=22> */
[----:B--2---:R-:W-:Y:S04]  /*b0f0*/  DEPBAR.LE SB0, 0x1 ;  /* 0x000080400000791a */ /* 0x004fe80000000000 */
.L_x_154:
[----:B------:R-:W-:Y:S05]  /*b100*/  BSYNC.RECONVERGENT B0 ;  /* 0x0000000000007941 */ /* 0x000fea0003800200 */
.L_x_153:
[----:B------:R-:W-:Y:S01]  /*b110*/  BAR.SYNC.DEFER_BLOCKING 0x1, 0x80 ;  /* 0x0042000000007b1d */ /* 0x000fe20000010000 */
[----:B------:R-:W-:Y:S01]  /*b120*/  UISETP.NE.AND UP0, UPT, UR52, -0x8, UPT ;  /* 0xfffffff83400788c */ /* 0x000fe2000bf05270 */
[----:B------:R-:W-:Y:S08]  /*b130*/  IADD3 R0, PT, PT, R30, 0x1, RZ ;  /* 0x000000011e007810 */ /* 0x000ff00007ffe0ff */
[----:B------:R-:W-:Y:S05]  /*b140*/  BRA.U !UP0, `(.L_x_155) ;  /* 0x0000000108247547 */ /* 0x000fea000b800000 */
[----:B------:R-:W-:Y:S01]  /*b150*/  ISETP.NE.AND P0, PT, R97, RZ, PT ;  /* 0x000000ff6100720c */ /* 0x000fe20003f05270 */
[----:B------:R-:W-:Y:S01]  /*b160*/  IMAD.U32 R2, RZ, RZ, UR56 ;  /* 0x00000038ff027e24 */ /* 0x000fe2000f8e00ff */
[----:B------:R-:W-:Y:S04]  /*b170*/  UIADD3 UR56, UPT, UPT, UR56, 0x1, URZ ;  /* 0x0000000138387890 */ /* 0x000fe8000fffe0ff */
[----:B------:R-:W-:Y:S04]  /*b180*/  UISETP.NE.AND UP0, UPT, UR56, 0x4, UPT ;  /* 0x000000043800788c */ /* 0x000fe8000bf05270 */
[----:B------:R-:W-:Y:S03]  /*b190*/  USEL UR56, UR56, URZ, UP0 ;  /* 0x000000ff38387287 */ /* 0x000fe60008000000 */
[----:B------:R-:W-:Y:S05]  /*b1a0*/  @P0 LEA R2, R2, UR50, 0x3 ;  /* 0x0000003202020c11 */ /* 0x000fea000f8e18ff */
[----:B------:R-:W-:Y:S05]  /*b1b0*/  @P0 VIADD R2, R2, 0x80 ;  /* 0x0000008002020836 */ /* 0x000fea0000000000 */
[----:B------:R-:W-:Y:S04]  /*b1c0*/  @P0 PRMT R2, R103, 0x654, R2 ;  /* 0x0000065467020816 */ /* 0x000fe80000000002 */
[----:B------:R2:W-:Y:S03]  /*b1d0*/  @P0 SYNCS.ARRIVE.TRANS64.RED.A1T0 RZ, [R2+URZ], RZ ;  /* 0x000000ff02ff09a7 */ /* 0x0005e600081004ff */
.L_x_155:
[----:B------:R-:W-:Y:S01]  /*b1e0*/  ISETP.NE.AND P1, PT, R91, RZ, PT ;  /* 0x000000ff5b00720c */ /* 0x000fe20003f25270 */
[----:B------:R-:W-:Y:S01]  /*b1f0*/  UIADD3 UR52, UPT, UPT, UR52, 0x8, URZ ;  /* 0x0000000834347890 */ /* 0x000fe2000fffe0ff */
[----:B------:R-:W-:Y:S01]  /*b200*/  ISETP.NE.AND P0, PT, R0, 0x2, PT ;  /* 0x000000020000780c */ /* 0x000fe20003f05270 */
[----:B------:R-:W-:Y:S01]  /*b210*/  UMOV UR57, UR51 ;  /* 0x0000003300397c82 */ /* 0x000fe20008000000 */
[----:B------:R-:W-:Y:S01]  /*b220*/  LOP3.LUT R84, R84, 0x1, RZ, 0x3c, !PT ;  /* 0x0000000154547812 */ /* 0x000fe200078e3cff */
[----:B-1----:R-:W-:Y:S01]  /*b230*/  IMAD.IADD R16, R29, 0x1, R51 ;  /* 0x000000011d107824 */ /* 0x002fe200078e0233 */
[----:B--2---:R-:W-:Y:S01]  /*b240*/  SEL R2, RZ, 0x1, P0 ;  /* 0x00000001ff027807 */ /* 0x004fe20000000000 */
[----:B------:R-:W-:Y:S01]  /*b250*/  IMAD.IADD R19, R31, 0x1, R78 ;  /* 0x000000011f137824 */ /* 0x000fe200078e024e */
[----:B------:R-:W-:Y:S02]  /*b260*/  SEL R30, R0, RZ, P0 ;  /* 0x000000ff001e7207 */ /* 0x000fe40000000000 */
[----:B------:R-:W-:Y:S03]  /*b270*/  LOP3.LUT R85, R85, R2, RZ, 0x3c, !PT ;  /* 0x0000000255557212 */ /* 0x000fe600078e3cff */
[----:B------:R-:W-:Y:S05]  /*b280*/  @P1 BRA `(.L_x_156) ;  /* 0xffffffa4007c1947 */ /* 0x000fea000383ffff */
[----:B------:R-:W-:-:S09]  /*b290*/  UISETP.NE.AND UP0, UPT, UR53, URZ, UPT ;  /* 0x000000ff3500728c */ /* 0x000fd2000bf05270 */
[----:B------:R-:W-:Y:S05]  /*b2a0*/  BRA.U !UP0, `(.L_x_157) ;  /* 0x0000000108487547 */ /* 0x000fea000b800000 */
[----:B------:R-:W1:Y:S02]  /*b2b0*/  LDCU.64 UR4, c[0x0][0x890] ;  /* 0x00011200ff0477ac */ /* 0x000e640008000a00 */
[----:B-1----:R-:W-:-:S04]  /*b2c0*/  UISETP.NE.U32.AND UP0, UPT, UR4, URZ, UPT ;  /* 0x000000ff0400728c */ /* 0x002fc8000bf05070 */
[----:B------:R-:W-:-:S09]  /*b2d0*/  UISETP.NE.AND.EX UP0, UPT, UR5, URZ, UPT, UP0 ;  /* 0x000000ff0500728c */ /* 0x000fd2000bf05300 */
[----:B------:R-:W-:Y:S05]  /*b2e0*/  BRA.U UP0, `(.L_x_158) ;  /* 0x00000001000c7547 */ /* 0x000fea000b800000 */
[----:B------:R-:W-:-:S13]  /*b2f0*/  FSETP.NEU.AND P0, PT, R35, RZ, PT ;  /* 0x000000ff2300720b */ /* 0x000fda0003f0d000 */
[----:B------:R-:W-:Y:S05]  /*b300*/  @!P0 EXIT ;  /* 0x000000000000894d */ /* 0x000fea0003800000 */
[----:B------:R-:W-:Y:S05]  /*b310*/  BRA `(.L_x_157) ;  /* 0x00000000002c7947 */ /* 0x000fea0003800000 */
.L_x_158:
[----:B------:R-:W-:Y:S01]  /*b320*/  ISETP.NE.AND P0, PT, R96, RZ, PT ;  /* 0x000000ff6000720c */ /* 0x000fe20003f05270 */
[----:B------:R-:W-:-:S12]  /*b330*/  BSSY.RECONVERGENT B0, `(.L_x_157) ;  /* 0x0000009000007945 */ /* 0x000fd80003800200 */
[----:B------:R-:W-:Y:S05]  /*b340*/  @P0 BRA `(.L_x_159) ;  /* 0x0000000000140947 */ /* 0x000fea0003800000 */
[----:B------:R-:W1:Y:S02]  /*b350*/  LDCU.64 UR4, c[0x0][0x888] ;  /* 0x00011100ff0477ac */ /* 0x000e640008000a00 */
[----:B-1----:R-:W-:-:S04]  /*b360*/  ISETP.NE.U32.AND P0, PT, RZ, UR4, PT ;  /* 0x00000004ff007c0c */ /* 0x002fc8000bf05070 */
[----:B------:R-:W-:-:S13]  /*b370*/  ISETP.NE.AND.EX P0, PT, RZ, UR5, PT, P0 ;  /* 0x00000005ff007c0c */ /* 0x000fda000bf05300 */
[----:B------:R-:W-:Y:S05]  /*b380*/  @!P0 EXIT ;  /* 0x000000000000894d */ /* 0x000fea0003800000 */
[----:B------:R-:W-:Y:S05]  /*b390*/  BRA `(.L_x_160) ;  /* 0x0000000000087947 */ /* 0x000fea0003800000 */
.L_x_159:
[----:B------:R-:W-:-:S13]  /*b3a0*/  FSETP.NEU.AND P0, PT, R35, RZ, PT ;  /* 0x000000ff2300720b */ /* 0x000fda0003f0d000 */
[----:B------:R-:W-:Y:S05]  /*b3b0*/  @!P0 EXIT ;  /* 0x000000000000894d */ /* 0x000fea0003800000 */
.L_x_160:
[----:B------:R-:W-:Y:S05]  /*b3c0*/  BSYNC.RECONVERGENT B0 ;  /* 0x0000000000007941 */ /* 0x000fea0003800200 */
.L_x_157:
[----:B------:R-:W-:Y:S01]  /*b3d0*/  ULEA UR4, UR56, UR50, 0x3 ;  /* 0x0000003238047291 */ /* 0x000fe2000f8e18ff */
[----:B------:R-:W-:-:S04]  /*b3e0*/  DEPBAR.LE SB0, 0x0 ;  /* 0x000080000000791a */ /* 0x000fc80000000000 */
[----:B------:R-:W-:-:S04]  /*b3f0*/  UIADD3 UR4, UPT, UPT, UR4, 0x80, URZ ;  /* 0x0000008004047890 */ /* 0x000fc8000fffe0ff */
[----:B------:R-:W-:-:S09]  /*b400*/  UPRMT UR4, UR45, 0x654, UR4 ;  /* 0x000006542d047896 */ /* 0x000fd20008000004 */
[----:B------:R-:W-:Y:S01]  /*b410*/  SYNCS.ARRIVE.TRANS64.RED.A1T0 RZ, [UR4], RZ ;  /* 0x000000ffffff79a7 */ /* 0x000fe20008100404 */
[----:B------:R-:W-:Y:S05]  /*b420*/  EXIT ;  /* 0x000000000000794d */ /* 0x000fea0003800000 */
.L_x_19:
[----:B------:R-:W-:Y:S07]  /*b430*/  MOV R2, UR33 ;  /* 0x0000002100027c02 */ /* 0x000fee0008000f00 */
.L_x_161:
[----:B-1----:R1:W2:Y:S02]  /*b440*/  SYNCS.PHASECHK.TRANS64.TRYWAIT P1, [R2+URZ+0x30], R5 ;  /* 0x00003005020075a7 */ /* 0x0022a400080211ff */
[----:B--2---:R-:W-:Y:S05]  /*b450*/  @!P1 NANOSLEEP.SYNCS 0x989680 ;  /* 0x009896800000995d */ /* 0x004fea0003900000 */
[----:B------:R-:W2:Y:S02]  /*b460*/  @!P1 SYNCS.PHASECHK.TRANS64 P1, [R2+URZ+0x30], R5 ;  /* 0x00003005020095a7 */ /* 0x000ea400080210ff */
[----:B--2---:R-:W-:Y:S05]  /*b470*/  @!P1 BRA `(.L_x_161) ;  /* 0xfffffffc00f09947 */ /* 0x004fea000383ffff */
[----:B------:R-:W-:Y:S05]  /*b480*/  BRA `(.L_x_18) ;  /* 0xffffff6000e07947 */ /* 0x000fea000383ffff */
.L_x_25:
[----:B------:R-:W-:Y:S07]  /*b490*/  MOV R2, UR41 ;  /* 0x0000002900027c02 */ /* 0x000fee0008000f00 */
.L_x_162:
[----:B-1----:R1:W2:Y:S02]  /*b4a0*/  SYNCS.PHASECHK.TRANS64.TRYWAIT P0, [R2+URZ+0x30], R5 ;  /* 0x00003005020075a7 */ /* 0x0022a400080011ff */
[----:B--2---:R-:W-:Y:S05]  /*b4b0*/  @!P0 NANOSLEEP.SYNCS 0x989680 ;  /* 0x009896800000895d */ /* 0x004fea0003900000 */
[----:B------:R-:W2:Y:S02]  /*b4c0*/  @!P0 SYNCS.PHASECHK.TRANS64 P0, [R2+URZ+0x30], R5 ;  /* 0x00003005020085a7 */ /* 0x000ea400080010ff */
[----:B--2---:R-:W-:Y:S05]  /*b4d0*/  @!P0 BRA `(.L_x_162) ;  /* 0xfffffffc00f08947 */ /* 0x004fea000383ffff */
[----:B------:R-:W-:Y:S05]  /*b4e0*/  BRA `(.L_x_24) ;  /* 0xffffff6800987947 */ /* 0x000fea000383ffff */
.L_x_29:
[----:B-1----:R-:W-:-:S07]  /*b4f0*/  MOV R2, UR22 ;  /* 0x0000001600027c02 */ /* 0x002fce0008000f00 */
.L_x_163:
[----:B-1----:R1:W4:Y:S02]  /*b500*/  SYNCS.PHASECHK.TRANS64.TRYWAIT P0, [R2+URZ+0xb0], R3 ;  /* 0x0000b003020075a7 */ /* 0x00232400080011ff */
[----:B----4-:R-:W-:Y:S05]  /*b510*/  @!P0 NANOSLEEP.SYNCS 0x989680 ;  /* 0x009896800000895d */ /* 0x010fea0003900000 */
[----:B------:R-:W4:Y:S02]  /*b520*/  @!P0 SYNCS.PHASECHK.TRANS64 P0, [R2+URZ+0xb0], R3 ;  /* 0x0000b003020085a7 */ /* 0x000f2400080010ff */
[----:B----4-:R-:W-:Y:S05]  /*b530*/  @!P0 BRA `(.L_x_163) ;  /* 0xfffffffc00f08947 */ /* 0x010fea000383ffff */
[----:B------:R-:W-:Y:S05]  /*b540*/  BRA `(.L_x_164) ;  /* 0xffffff6c00a07947 */ /* 0x000fea000383ffff */
.L_x_33:
[----:B------:R-:W-:-:S07]  /*b550*/  MOV R0, UR4 ;  /* 0x0000000400007c02 */ /* 0x000fce0008000f00 */
.L_x_165:
[----:B-1----:R1:W4:Y:S02]  /*b560*/  SYNCS.PHASECHK.TRANS64.TRYWAIT P0, [R0+URZ], R3 ;  /* 0x00000003000075a7 */ /* 0x00232400080011ff */
[----:B----4-:R-:W-:Y:S05]  /*b570*/  @!P0 NANOSLEEP.SYNCS 0x989680 ;  /* 0x009896800000895d */ /* 0x010fea0003900000 */
[----:B------:R-:W4:Y:S02]  /*b580*/  @!P0 SYNCS.PHASECHK.TRANS64 P0, [R0+URZ], R3 ;  /* 0x00000003000085a7 */ /* 0x000f2400080010ff */
[----:B----4-:R-:W-:Y:S05]  /*b590*/  @!P0 BRA `(.L_x_165) ;  /* 0xfffffffc00f08947 */ /* 0x010fea000383ffff */
[----:B------:R-:W-:Y:S05]  /*b5a0*/  BRA `(.L_x_166) ;  /* 0xffffff7000f87947 */ /* 0x000fea000383ffff */
.L_x_34:
[----:B------:R-:W-:-:S07]  /*b5b0*/  MOV R0, UR4 ;  /* 0x0000000400007c02 */ /* 0x000fce0008000f00 */
.L_x_167:
[----:B-1----:R1:W4:Y:S02]  /*b5c0*/  SYNCS.PHASECHK.TRANS64.TRYWAIT P0, [R0+URZ], R3 ;  /* 0x00000003000075a7 */ /* 0x00232400080011ff */
[----:B----4-:R-:W-:Y:S05]  /*b5d0*/  @!P0 NANOSLEEP.SYNCS 0x989680 ;  /* 0x009896800000895d */ /* 0x010fea0003900000 */
[----:B------:R-:W4:Y:S02]  /*b5e0*/  @!P0 SYNCS.PHASECHK.TRANS64 P0, [R0+URZ], R3 ;  /* 0x00000003000085a7 */ /* 0x000f2400080010ff */
[----:B----4-:R-:W-:Y:S05]  /*b5f0*/  @!P0 BRA `(.L_x_167) ;  /* 0xfffffffc00f08947 */ /* 0x010fea000383ffff */
[----:B------:R-:W-:Y:S05]  /*b600*/  BRA `(.L_x_168) ;  /* 0xffffff7400087947 */ /* 0x000fea000383ffff */
.L_x_35:
[----:B------:R-:W-:-:S07]  /*b610*/  MOV R0, UR4 ;  /* 0x0000000400007c02 */ /* 0x000fce0008000f00 */
.L_x_169:
[----:B-1----:R1:W4:Y:S02]  /*b620*/  SYNCS.PHASECHK.TRANS64.TRYWAIT P0, [R0+URZ], R3 ;  /* 0x00000003000075a7 */ /* 0x00232400080011ff */
[----:B----4-:R-:W-:Y:S05]  /*b630*/  @!P0 NANOSLEEP.SYNCS 0x989680 ;  /* 0x009896800000895d */ /* 0x010fea0003900000 */
[----:B------:R-:W4:Y:S02]  /*b640*/  @!P0 SYNCS.PHASECHK.TRANS64 P0, [R0+URZ], R3 ;  /* 0x00000003000085a7 */ /* 0x000f2400080010ff */
[----:B----4-:R-:W-:Y:S05]  /*b650*/  @!P0 BRA `(.L_x_169) ;  /* 0xfffffffc00f08947 */ /* 0x010fea000383ffff */
[----:B------:R-:W-:Y:S05]  /*b660*/  BRA `(.L_x_170) ;  /* 0xffffff7400187947 */ /* 0x000fea000383ffff */
.L_x_36:
[----:B------:R-:W-:-:S07]  /*b670*/  MOV R0, UR4 ;  /* 0x0000000400007c02 */ /* 0x000fce0008000f00 */
.L_x_171:
[----:B-1----:R1:W4:Y:S02]  /*b680*/  SYNCS.PHASECHK.TRANS64.TRYWAIT P0, [R0+URZ], R3 ;  /* 0x00000003000075a7 */ /* 0x00232400080011ff */
[----:B----4-:R-:W-:Y:S05]  /*b690*/  @!P0 NANOSLEEP.SYNCS 0x989680 ;  /* 0x009896800000895d */ /* 0x010fea0003900000 */
[----:B------:R-:W4:Y:S02]  /*b6a0*/  @!P0 SYNCS.PHASECHK.TRANS64 P0, [R0+URZ], R3 ;  /* 0x00000003000085a7 */ /* 0x000f2400080010ff */
[----:B----4-:R-:W-:Y:S05]  /*b6b0*/  @!P0 BRA `(.L_x_171) ;  /* 0xfffffffc00f08947 */ /* 0x010fea000383ffff */
[----:B------:R-:W-:Y:S05]  /*b6c0*/  BRA `(.L_x_172) ;  /* 0xffffff7400287947 */ /* 0x000fea000383ffff */
.L_x_37:
[----:B------:R-:W-:-:S07]  /*b6d0*/  MOV R0, UR4 ;  /* 0x0000000400007c02 */ /* 0x000fce0008000f00 */
.L_x_173:
[----:B-1----:R1:W4:Y:S02]  /*b6e0*/  SYNCS.PHASECHK.TRANS64.TRYWAIT P0, [R0+URZ], R3 ;  /* 0x00000003000075a7 */ /* 0x00232400080011ff */
[----:B----4-:R-:W-:Y:S05]  /*b6f0*/  @!P0 NANOSLEEP.SYNCS 0x989680 ;  /* 0x009896800000895d */ /* 0x010fea0003900000 */
[----:B------:R-:W4:Y:S02]  /*b700*/  @!P0 SYNCS.PHASECHK.TRANS64 P0, [R0+URZ], R3 ;  /* 0x00000003000085a7 */ /* 0x000f2400080010ff */
[----:B----4-:R-:W-:Y:S05]  /*b710*/  @!P0 BRA `(.L_x_173) ;  /* 0xfffffffc00f08947 */ /* 0x010fea000383ffff */
[----:B------:R-:W-:Y:S05]  /*b720*/  BRA `(.L_x_174) ;  /* 0xffffff7400387947 */ /* 0x000fea000383ffff */
.L_x_40:
[----:B------:R-:W-:-:S07]  /*b730*/  MOV R4, UR45 ;  /* 0x0000002d00047c02 */ /* 0x000fce0008000f00 */
.L_x_175:
[----:B-1----:R1:W2:Y:S02]  /*b740*/  SYNCS.PHASECHK.TRANS64.TRYWAIT P1, [R4+URZ+0xb8], R7 ;  /* 0x0000b807040075a7 */ /* 0x0022a400080211ff */
[----:B--2---:R-:W-:Y:S05]  /*b750*/  @!P1 NANOSLEEP.SYNCS 0x989680 ;  /* 0x009896800000995d */ /* 0x004fea0003900000 */
[----:B------:R-:W2:Y:S02]  /*b760*/  @!P1 SYNCS.PHASECHK.TRANS64 P1, [R4+URZ+0xb8], R7 ;  /* 0x0000b807040095a7 */ /* 0x000ea400080210ff */
[----:B--2---:R-:W-:Y:S05]  /*b770*/  @!P1 BRA `(.L_x_175) ;  /* 0xfffffffc00f09947 */ /* 0x004fea000383ffff */
[----:B------:R-:W-:Y:S05]  /*b780*/  BRA `(.L_x_176) ;  /* 0xffffff7400a07947 */ /* 0x000fea000383ffff */
.L_x_41:
[----:B-1----:R-:W-:-:S07]  /*b790*/  MOV R4, UR45 ;  /* 0x0000002d00047c02 */ /* 0x002fce0008000f00 */
.L_x_177:
[----:B-1----:R1:W2:Y:S02]  /*b7a0*/  SYNCS.PHASECHK.TRANS64.TRYWAIT P1, [R4+URZ+0xb0], R5 ;  /* 0x0000b005040075a7 */ /* 0x0022a400080211ff */
[----:B--2---:R-:W-:Y:S05]  /*b7b0*/  @!P1 NANOSLEEP.SYNCS 0x989680 ;  /* 0x009896800000995d */ /* 0x004fea0003900000 */
[----:B------:R-:W2:Y:S02]  /*b7c0*/  @!P1 SYNCS.PHASECHK.TRANS64 P1, [R4+URZ+0xb0], R5 ;  /* 0x0000b005040095a7 */ /* 0x000ea400080210ff */
[----:B--2---:R-:W-:Y:S05]  /*b7d0*/  @!P1 BRA `(.L_x_177) ;  /* 0xfffffffc00f09947 */ /* 0x004fea000383ffff */
[----:B------:R-:W-:Y:S05]  /*b7e0*/  BRA `(.L_x_178) ;  /* 0xffffff7400a87947 */ /* 0x000fea000383ffff */
.L_x_49:
[----:B------:R-:W-:-:S07]  /*b7f0*/  MOV R0, UR6 ;  /* 0x0000000600007c02 */ /* 0x000fce0008000f00 */
.L_x_179:
[----:B-1----:R1:W2:Y:S02]  /*b800*/  SYNCS.PHASECHK.TRANS64.TRYWAIT P0, [R0+URZ+0xb0], R5 ;  /* 0x0000b005000075a7 */ /* 0x0022a400080011ff */
[----:B--2---:R-:W-:Y:S05]  /*b810*/  @!P0 NANOSLEEP.SYNCS 0x989680 ;  /* 0x009896800000895d */ /* 0x004fea0003900000 */
[----:B------:R-:W2:Y:S02]  /*b820*/  @!P0 SYNCS.PHASECHK.TRANS64 P0, [R0+URZ+0xb0], R5 ;  /* 0x0000b005000085a7 */ /* 0x000ea400080010ff */
[----:B--2---:R-:W-:Y:S05]  /*b830*/  @!P0 BRA `(.L_x_179) ;  /* 0xfffffffc00f08947 */ /* 0x004fea000383ffff */
[----:B------:R-:W-:Y:S05]  /*b840*/  BRA `(.L_x_180) ;  /* 0xffffff7c002c7947 */ /* 0x000fea000383ffff */
.L_x_50:
[----:B------:R-:W-:-:S07]  /*b850*/  MOV R5, UR8 ;  /* 0x0000000800057c02 */ /* 0x000fce0008000f00 */
.L_x_181:
[----:B-1----:R1:W2:Y:S02]  /*b860*/  SYNCS.PHASECHK.TRANS64.TRYWAIT P0, [R5+URZ+0xd0], R0 ;  /* 0x0000d000050075a7 */ /* 0x0022a400080011ff */
[----:B--2---:R-:W-:Y:S05]  /*b870*/  @!P0 NANOSLEEP.SYNCS 0x989680 ;  /* 0x009896800000895d */ /* 0x004fea0003900000 */
[----:B------:R-:W2:Y:S02]  /*b880*/  @!P0 SYNCS.PHASECHK.TRANS64 P0, [R5+URZ+0xd0], R0 ;  /* 0x0000d000050085a7 */ /* 0x000ea400080010ff */
[----:B--2---:R-:W-:Y:S05]  /*b890*/  @!P0 BRA `(.L_x_181) ;  /* 0xfffffffc00f08947 */ /* 0x004fea000383ffff */
[----:B------:R-:W-:Y:S05]  /*b8a0*/  BRA `(.L_x_182) ;  /* 0xffffff7c00487947 */ /* 0x000fea000383ffff */
.L_x_53:
[----:B-1----:R-:W-:Y:S07]  /*b8b0*/  MOV R0, UR7 ;  /* 0x0000000700007c02 */ /* 0x002fee0008000f00 */
.L_x_183:
[----:B-1----:R1:W2:Y:S02]  /*b8c0*/  SYNCS.PHASECHK.TRANS64.TRYWAIT P0, [R0+URZ], R5 ;  /* 0x00000005000075a7 */ /* 0x0022a400080011ff */
[----:B--2---:R-:W-:Y:S05]  /*b8d0*/  @!P0 NANOSLEEP.SYNCS 0x989680 ;  /* 0x009896800000895d */ /* 0x004fea0003900000 */
[----:B------:R-:W2:Y:S02]  /*b8e0*/  @!P0 SYNCS.PHASECHK.TRANS64 P0, [R0+URZ], R5 ;  /* 0x00000005000085a7 */ /* 0x000ea400080010ff */
[----:B--2---:R-:W-:Y:S05]  /*b8f0*/  @!P0 BRA `(.L_x_183) ;  /* 0xfffffffc00f08947 */ /* 0x004fea000383ffff */
[----:B------:R-:W-:Y:S05]  /*b900*/  BRA `(.L_x_52) ;  /* 0xffffff7c006c7947 */ /* 0x000fea000383ffff */
.L_x_56:
[----:B------:R-:W-:-:S07]  /*b910*/  MOV R0, UR5 ;  /* 0x0000000500007c02 */ /* 0x000fce0008000f00 */
.L_x_184:
[----:B-1----:R1:W3:Y:S02]  /*b920*/  SYNCS.PHASECHK.TRANS64.TRYWAIT P0, [R0+URZ], R3 ;  /* 0x00000003000075a7 */ /* 0x0022e400080011ff */
[----:B---3--:R-:W-:Y:S05]  /*b930*/  @!P0 NANOSLEEP.SYNCS 0x989680 ;  /* 0x009896800000895d */ /* 0x008fea0003900000 */
[----:B------:R-:W3:Y:S02]  /*b940*/  @!P0 SYNCS.PHASECHK.TRANS64 P0, [R0+URZ], R3 ;  /* 0x00000003000085a7 */ /* 0x000ee400080010ff */
[----:B---3--:R-:W-:Y:S05]  /*b950*/  @!P0 BRA `(.L_x_184) ;  /* 0xfffffffc00f08947 */ /* 0x008fea000383ffff */
[----:B------:R-:W-:Y:S05]  /*b960*/  BRA `(.L_x_185) ;  /* 0xffffff8000607947 */ /* 0x000fea000383ffff */
.L_x_57:
[----:B------:R-:W-:-:S07]  /*b970*/  MOV R0, UR7 ;  /* 0x0000000700007c02 */ /* 0x000fce0008000f00 */
.L_x_186:
[----:B-1----:R1:W3:Y:S02]  /*b980*/  SYNCS.PHASECHK.TRANS64.TRYWAIT P0, [R0+URZ], R3 ;  /* 0x00000003000075a7 */ /* 0x0022e400080011ff */
[----:B---3--:R-:W-:Y:S05]  /*b990*/  @!P0 NANOSLEEP.SYNCS 0x989680 ;  /* 0x009896800000895d */ /* 0x008fea0003900000 */
[----:B------:R-:W3:Y:S02]  /*b9a0*/  @!P0 SYNCS.PHASECHK.TRANS64 P0, [R0+URZ], R3 ;  /* 0x00000003000085a7 */ /* 0x000ee400080010ff */
[----:B---3--:R-:W-:Y:S05]  /*b9b0*/  @!P0 BRA `(.L_x_186) ;  /* 0xfffffffc00f08947 */ /* 0x008fea000383ffff */
[----:B------:R-:W-:Y:S05]  /*b9c0*/  BRA `(.L_x_187) ;  /* 0xffffff80006c7947 */ /* 0x000fea000383ffff */
.L_x_62:
[----:B------:R-:W-:Y:S07]  /*b9d0*/  MOV R0, UR22 ;  /* 0x0000001600007c02 */ /* 0x000fee0008000f00 */
.L_x_188:
[----:B--2---:R2:W3:Y:S02]  /*b9e0*/  SYNCS.PHASECHK.TRANS64.TRYWAIT P0, [R0+URZ+0xb0], R3 ;  /* 0x0000b003000075a7 */ /* 0x0044e400080011ff */
[----:B---3--:R-:W-:Y:S05]  /*b9f0*/  @!P0 NANOSLEEP.SYNCS 0x989680 ;  /* 0x009896800000895d */ /* 0x008fea0003900000 */
[----:B------:R-:W3:Y:S02]  /*ba00*/  @!P0 SYNCS.PHASECHK.TRANS64 P0, [R0+URZ+0xb0], R3 ;  /* 0x0000b003000085a7 */ /* 0x000ee400080010ff */
[----:B---3--:R-:W-:Y:S05]  /*ba10*/  @!P0 BRA `(.L_x_188) ;  /* 0xfffffffc00f08947 */ /* 0x008fea000383ffff */
[----:B------:R-:W-:Y:S05]  /*ba20*/  BRA `(.L_x_189) ;  /* 0xffffff8400987947 */ /* 0x000fea000383ffff */
.L_x_65:
[----:B------:R-:W-:Y:S07]  /*ba30*/  MOV R0, UR22 ;  /* 0x0000001600007c02 */ /* 0x000fee0008000f00 */
.L_x_190:
[----:B--2---:R2:W3:Y:S02]  /*ba40*/  SYNCS.PHASECHK.TRANS64.TRYWAIT P0, [R0+URZ+0xa8], R3 ;  /* 0x0000a803000075a7 */ /* 0x0044e400080011ff */
[----:B---3--:R-:W-:Y:S05]  /*ba50*/  @!P0 NANOSLEEP.SYNCS 0x989680 ;  /* 0x009896800000895d */ /* 0x008fea0003900000 */
[----:B------:R-:W3:Y:S02]  /*ba60*/  @!P0 SYNCS.PHASECHK.TRANS64 P0, [R0+URZ+0xa8], R3 ;  /* 0x0000a803000085a7 */ /* 0x000ee400080010ff */
[----:B---3--:R-:W-:Y:S05]  /*ba70*/  @!P0 BRA `(.L_x_190) ;  /* 0xfffffffc00f08947 */ /* 0x008fea000383ffff */
[----:B------:R-:W-:Y:S05]  /*ba80*/  BRA `(.L_x_64) ;  /* 0xffffff8800707947 */ /* 0x000fea000383ffff */
.L_x_68:
[----:B------:R-:W-:Y:S07]  /*ba90*/  MOV R3, UR22 ;  /* 0x0000001600037c02 */ /* 0x000fee0008000f00 */
.L_x_191:
[----:B-1----:R1:W2:Y:S02]  /*baa0*/  SYNCS.PHASECHK.TRANS64.TRYWAIT P0, [R3+URZ+0x80], R12 ;  /* 0x0000800c030075a7 */ /* 0x0022a400080011ff */
[----:B--2---:R-:W-:Y:S05]  /*bab0*/  @!P0 NANOSLEEP.SYNCS 0x989680 ;  /* 0x009896800000895d */ /* 0x004fea0003900000 */
[----:B------:R-:W2:Y:S02]  /*bac0*/  @!P0 SYNCS.PHASECHK.TRANS64 P0, [R3+URZ+0x80], R12 ;  /* 0x0000800c030085a7 */ /* 0x000ea400080010ff */
[----:B--2---:R-:W-:Y:S05]  /*bad0*/  @!P0 BRA `(.L_x_191) ;  /* 0xfffffffc00f08947 */ /* 0x004fea000383ffff */
[----:B------:R-:W-:Y:S05]  /*bae0*/  BRA `(.L_x_192) ;  /* 0xffffff8c002c7947 */ /* 0x000fea000383ffff */
.L_x_69:
[----:B-1----:R-:W-:Y:S07]  /*baf0*/  MOV R3, UR22 ;  /* 0x0000001600037c02 */ /* 0x002fee0008000f00 */
.L_x_193:
[----:B-1----:R1:W2:Y:S02]  /*bb00*/  SYNCS.PHASECHK.TRANS64.TRYWAIT P0, [R3+URZ+0x88], R12 ;  /* 0x0000880c030075a7 */ /* 0x0022a400080011ff */
[----:B--2---:R-:W-:Y:S05]  /*bb10*/  @!P0 NANOSLEEP.SYNCS 0x989680 ;  /* 0x009896800000895d */ /* 0x004fea0003900000 */
[----:B------:R-:W2:Y:S02]  /*bb20*/  @!P0 SYNCS.PHASECHK.TRANS64 P0, [R3+URZ+0x88], R12 ;  /* 0x0000880c030085a7 */ /* 0x000ea400080010ff */
[----:B--2---:R-:W-:Y:S05]  /*bb30*/  @!P0 BRA `(.L_x_193) ;  /* 0xfffffffc00f08947 */ /* 0x004fea000383ffff */
[----:B------:R-:W-:Y:S05]  /*bb40*/  BRA `(.L_x_194) ;  /* 0xffffff8c00647947 */ /* 0x000fea000383ffff */
.L_x_70:
[----:B-1----:R-:W-:Y:S07]  /*bb50*/  MOV R3, UR22 ;  /* 0x0000001600037c02 */ /* 0x002fee0008000f00 */
.L_x_195:
[----:B-1----:R1:W2:Y:S02]  /*bb60*/  SYNCS.PHASECHK.TRANS64.TRYWAIT P0, [R3+URZ+0x90], R12 ;  /* 0x0000900c030075a7 */ /* 0x0022a400080011ff */
[----:B--2---:R-:W-:Y:S05]  /*bb70*/  @!P0 NANOSLEEP.SYNCS 0x989680 ;  /* 0x009896800000895d */ /* 0x004fea0003900000 */
[----:B------:R-:W2:Y:S02]  /*bb80*/  @!P0 SYNCS.PHASECHK.TRANS64 P0, [R3+URZ+0x90], R12 ;  /* 0x0000900c030085a7 */ /* 0x000ea400080010ff */
[----:B--2---:R-:W-:Y:S05]  /*bb90*/  @!P0 BRA `(.L_x_195) ;  /* 0xfffffffc00f08947 */ /* 0x004fea000383ffff */
[----:B------:R-:W-:Y:S05]  /*bba0*/  BRA `(.L_x_196) ;  /* 0xffffff8c00ac7947 */ /* 0x000fea000383ffff */
.L_x_71:
[----:B-1----:R-:W-:Y:S07]  /*bbb0*/  MOV R3, UR22 ;  /* 0x0000001600037c02 */ /* 0x002fee0008000f00 */
.L_x_197:
[----:B-1----:R1:W2:Y:S02]  /*bbc0*/  SYNCS.PHASECHK.TRANS64.TRYWAIT P0, [R3+URZ+0x98], R12 ;  /* 0x0000980c030075a7 */ /* 0x0022a400080011ff */
[----:B--2---:R-:W-:Y:S05]  /*bbd0*/  @!P0 NANOSLEEP.SYNCS 0x989680 ;  /* 0x009896800000895d */ /* 0x004fea0003900000 */
[----:B------:R-:W2:Y:S02]  /*bbe0*/  @!P0 SYNCS.PHASECHK.TRANS64 P0, [R3+URZ+0x98], R12 ;  /* 0x0000980c030085a7 */ /* 0x000ea400080010ff */
[----:B--2---:R-:W-:Y:S05]  /*bbf0*/  @!P0 BRA `(.L_x_197) ;  /* 0xfffffffc00f08947 */ /* 0x004fea000383ffff */
[----:B------:R-:W-:Y:S05]  /*bc00*/  BRA `(.L_x_198) ;  /* 0xffffff8c00f47947 */ /* 0x000fea000383ffff */
.L_x_72:
[----:B-1----:R-:W-:Y:S07]  /*bc10*/  MOV R3, UR22 ;  /* 0x0000001600037c02 */ /* 0x002fee0008000f00 */
.L_x_199:
[----:B-1----:R1:W2:Y:S02]  /*bc20*/  SYNCS.PHASECHK.TRANS64.TRYWAIT P0, [R3+URZ+0x80], R16 ;  /* 0x00008010030075a7 */ /* 0x0022a400080011ff */
[----:B--2---:R-:W-:Y:S05]  /*bc30*/  @!P0 NANOSLEEP.SYNCS 0x989680 ;  /* 0x009896800000895d */ /* 0x004fea0003900000 */
[----:B------:R-:W2:Y:S02]  /*bc40*/  @!P0 SYNCS.PHASECHK.TRANS64 P0, [R3+URZ+0x80], R16 ;  /* 0x00008010030085a7 */ /* 0x000ea400080010ff */
[----:B--2---:R-:W-:Y:S05]  /*bc50*/  @!P0 BRA `(.L_x_199) ;  /* 0xfffffffc00f08947 */ /* 0x004fea000383ffff */
[----:B------:R-:W-:Y:S05]  /*bc60*/  BRA `(.L_x_200) ;  /* 0xffffff9000407947 */ /* 0x000fea000383ffff */
.L_x_73:
[----:B-1----:R-:W-:Y:S07]  /*bc70*/  MOV R3, UR22 ;  /* 0x0000001600037c02 */ /* 0x002fee0008000f00 */
.L_x_201:
[----:B-1----:R1:W2:Y:S02]  /*bc80*/  SYNCS.PHASECHK.TRANS64.TRYWAIT P0, [R3+URZ+0x88], R16 ;  /* 0x00008810030075a7 */ /* 0x0022a400080011ff */
[----:B--2---:R-:W-:Y:S05]  /*bc90*/  @!P0 NANOSLEEP.SYNCS 0x989680 ;  /* 0x009896800000895d */ /* 0x004fea0003900000 */
[----:B------:R-:W2:Y:S02]  /*bca0*/  @!P0 SYNCS.PHASECHK.TRANS64 P0, [R3+URZ+0x88], R16 ;  /* 0x00008810030085a7 */ /* 0x000ea400080010ff */
[----:B--2---:R-:W-:Y:S05]  /*bcb0*/  @!P0 BRA `(.L_x_201) ;  /* 0xfffffffc00f08947 */ /* 0x004fea000383ffff */
[----:B------:R-:W-:Y:S05]  /*bcc0*/  BRA `(.L_x_202) ;  /* 0xffffff90008c7947 */ /* 0x000fea000383ffff */
.L_x_74:
[----:B-1----:R-:W-:Y:S07]  /*bcd0*/  MOV R3, UR22 ;  /* 0x0000001600037c02 */ /* 0x002fee0008000f00 */
.L_x_203:
[----:B-1----:R1:W2:Y:S02]  /*bce0*/  SYNCS.PHASECHK.TRANS64.TRYWAIT P0, [R3+URZ+0x90], R16 ;  /* 0x00009010030075a7 */ /* 0x0022a400080011ff */
[----:B--2---:R-:W-:Y:S05]  /*bcf0*/  @!P0 NANOSLEEP.SYNCS 0x989680 ;  /* 0x009896800000895d */ /* 0x004fea0003900000 */
[----:B------:R-:W2:Y:S02]  /*bd00*/  @!P0 SYNCS.PHASECHK.TRANS64 P0, [R3+URZ+0x90], R16 ;  /* 0x00009010030085a7 */ /* 0x000ea400080010ff */
[----:B--2---:R-:W-:Y:S05]  /*bd10*/  @!P0 BRA `(.L_x_203) ;  /* 0xfffffffc00f08947 */ /* 0x004fea000383ffff */
[----:B------:R-:W-:Y:S05]  /*bd20*/  BRA `(.L_x_204) ;  /* 0xffffff9000d87947 */ /* 0x000fea000383ffff */
.L_x_75:
[----:B------:R-:W-:Y:S07]  /*bd30*/  MOV R3, UR22 ;  /* 0x0000001600037c02 */ /* 0x000fee0008000f00 */
.L_x_205:
[----:B-1----:R1:W2:Y:S02]  /*bd40*/  SYNCS.PHASECHK.TRANS64.TRYWAIT P0, [R3+URZ+0x98], R16 ;  /* 0x00009810030075a7 */ /* 0x0022a400080011ff */
[----:B--2---:R-:W-:Y:S05]  /*bd50*/  @!P0 NANOSLEEP.SYNCS 0x989680 ;  /* 0x009896800000895d */ /* 0x004fea0003900000 */
[----:B------:R-:W2:Y:S02]  /*bd60*/  @!P0 SYNCS.PHASECHK.TRANS64 P0, [R3+URZ+0x98], R16 ;  /* 0x00009810030085a7 */ /* 0x000ea400080010ff */
[----:B--2---:R-:W-:Y:S05]  /*bd70*/  @!P0 BRA `(.L_x_205) ;  /* 0xfffffffc00f08947 */ /* 0x004fea000383ffff */
[----:B------:R-:W-:Y:S05]  /*bd80*/  BRA `(.L_x_206) ;  /* 0xffffff9400607947 */ /* 0x000fea000383ffff */
.L_x_77:
[----:B------:R-:W-:-:S07]  /*bd90*/  MOV R3, UR22 ;  /* 0x0000001600037c02 */ /* 0x000fce0008000f00 */
.L_x_207:
[----:B-1----:R1:W3:Y:S02]  /*bda0*/  SYNCS.PHASECHK.TRANS64.TRYWAIT P0, [R3+URZ+0x80], R12 ;  /* 0x0000800c030075a7 */ /* 0x0022e400080011ff */
[----:B---3--:R-:W-:Y:S05]  /*bdb0*/  @!P0 NANOSLEEP.SYNCS 0x989680 ;  /* 0x009896800000895d */ /* 0x008fea0003900000 */
[----:B------:R-:W3:Y:S02]  /*bdc0*/  @!P0 SYNCS.PHASECHK.TRANS64 P0, [R3+URZ+0x80], R12 ;  /* 0x0000800c030085a7 */ /* 0x000ee400080010ff */
[----:B---3--:R-:W-:Y:S05]  /*bdd0*/  @!P0 BRA `(.L_x_207) ;  /* 0xfffffffc00f08947 */ /* 0x008fea000383ffff */
[----:B------:R-:W-:Y:S05]  /*bde0*/  BRA `(.L_x_208) ;  /* 0xffffff9400bc7947 */ /* 0x000fea000383ffff */
.L_x_78:
[----:B-1----:R-:W-:-:S07]  /*bdf0*/  MOV R3, UR22 ;  /* 0x0000001600037c02 */ /* 0x002fce0008000f00 */
.L_x_209:
[----:B-1----:R1:W3:Y:S02]  /*be00*/  SYNCS.PHASECHK.TRANS64.TRYWAIT P0, [R3+URZ+0x88], R12 ;  /* 0x0000880c030075a7 */ /* 0x0022e400080011ff */
[----:B---3--:R-:W-:Y:S05]  /*be10*/  @!P0 NANOSLEEP.SYNCS 0x989680 ;  /* 0x009896800000895d */ /* 0x008fea0003900000 */
[----:B------:R-:W3:Y:S02]  /*be20*/  @!P0 SYNCS.PHASECHK.TRANS64 P0, [R3+URZ+0x88], R12 ;  /* 0x0000880c030085a7 */ /* 0x000ee400080010ff */
[----:B---3--:R-:W-:Y:S05]  /*be30*/  @!P0 BRA `(.L_x_209) ;  /* 0xfffffffc00f08947 */ /* 0x008fea000383ffff */
[----:B------:R-:W-:Y:S05]  /*be40*/  BRA `(.L_x_210) ;  /* 0xffffff9400ac7947 */ /* 0x000fea000383ffff */
.L_x_79:
[----:B-1----:R-:W-:-:S07]  /*be50*/  MOV R3, UR22 ;  /* 0x0000001600037c02 */ /* 0x002fce0008000f00 */
.L_x_211:
[----:B-1----:R1:W3:Y:S02]  /*be60*/  SYNCS.PHASECHK.TRANS64.TRYWAIT P0, [R3+URZ+0x90], R12 ;  /* 0x0000900c030075a7 */ /* 0x0022e400080011ff */
[----:B---3--:R-:W-:Y:S05]  /*be70*/  @!P0 NANOSLEEP.SYNCS 0x989680 ;  /* 0x009896800000895d */ /* 0x008fea0003900000 */
[----:B------:R-:W3:Y:S02]  /*be80*/  @!P0 SYNCS.PHASECHK.TRANS64 P0, [R3+URZ+0x90], R12 ;  /* 0x0000900c030085a7 */ /* 0x000ee400080010ff */
[----:B---3--:R-:W-:Y:S05]  /*be90*/  @!P0 BRA `(.L_x_211) ;  /* 0xfffffffc00f08947 */ /* 0x008fea000383ffff */
[----:B------:R-:W-:Y:S05]  /*bea0*/  BRA `(.L_x_212) ;  /* 0xffffff9400a07947 */ /* 0x000fea000383ffff */
.L_x_81:
[----:B------:R-:W-:Y:S07]  /*beb0*/  MOV R0, UR50 ;  /* 0x0000003200007c02 */ /* 0x000fee0008000f00 */
.L_x_213:
[----:B--2---:R2:W4:Y:S02]  /*bec0*/  SYNCS.PHASECHK.TRANS64.TRYWAIT P0, [R0+URZ+0xb0], R3 ;  /* 0x0000b003000075a7 */ /* 0x00452400080011ff */
[----:B----4-:R-:W-:Y:S05]  /*bed0*/  @!P0 NANOSLEEP.SYNCS 0x989680 ;  /* 0x009896800000895d */ /* 0x010fea0003900000 */
[----:B------:R-:W4:Y:S02]  /*bee0*/  @!P0 SYNCS.PHASECHK.TRANS64 P0, [R0+URZ+0xb0], R3 ;  /* 0x0000b003000085a7 */ /* 0x000f2400080010ff */
[----:B----4-:R-:W-:Y:S05]  /*bef0*/  @!P0 BRA `(.L_x_213) ;  /* 0xfffffffc00f08947 */ /* 0x010fea000383ffff */
[----:B------:R-:W-:Y:S05]  /*bf00*/  BRA `(.L_x_214) ;  /* 0xffffff9800687947 */ /* 0x000fea000383ffff */
.L_x_92:
[----:B-1----:R-:W-:Y:S04]  /*bf10*/  MOV R2, UR50 ;  /* 0x0000003200027c02 */ /* 0x002fe80008000f00 */
[----:B------:R1:W3:Y:S03]  /*bf20*/  SYNCS.PHASECHK.TRANS64.TRYWAIT P1, [R2+URZ+0x60], R3 ;  /* 0x00006003020075a7 */ /* 0x0002e600080211ff */
[----:B---3--:R-:W-:Y:S05]  /*bf30*/  @!P1 NANOSLEEP.SYNCS 0x989680 ;  /* 0x009896800000995d */ /* 0x008fea0003900000 */
[----:B------:R-:W3:Y:S02]  /*bf40*/  @!P1 SYNCS.PHASECHK.TRANS64 P1, [R2+URZ+0x60], R3 ;  /* 0x00006003020095a7 */ /* 0x000ee400080210ff */
[----:B---3--:R-:W-:Y:S05]  /*bf50*/  @!P1 BRA `(.L_x_92) ;  /* 0xfffffffc00ec9947 */ /* 0x008fea000383ffff */
[----:B------:R-:W-:Y:S05]  /*bf60*/  BRA `(.L_x_91) ;  /* 0xffffffa400a47947 */ /* 0x000fea000383ffff */
.L_x_94:
[----:B-1----:R1:W4:Y:S02]  /*bf70*/  SYNCS.PHASECHK.TRANS64.TRYWAIT P0, [R99+URZ+0xc0], R0 ;  /* 0x0000c000630075a7 */ /* 0x00232400080011ff */
[----:B----4-:R-:W-:Y:S05]  /*bf80*/  @!P0 NANOSLEEP.SYNCS 0x989680 ;  /* 0x009896800000895d */ /* 0x010fea0003900000 */
[----:B------:R-:W4:Y:S02]  /*bf90*/  @!P0 SYNCS.PHASECHK.TRANS64 P0, [R99+URZ+0xc0], R0 ;  /* 0x0000c000630085a7 */ /* 0x000f2400080010ff */
[----:B----4-:R-:W-:Y:S05]  /*bfa0*/  @!P0 BRA `(.L_x_94) ;  /* 0xfffffffc00f08947 */ /* 0x010fea000383ffff */
[----:B------:R-:W-:Y:S05]  /*bfb0*/  BRA `(.L_x_93) ;  /* 0xffffffa400cc7947 */ /* 0x000fea000383ffff */
.L_x_103:
[----:B-1----:R1:W2:Y:S02]  /*bfc0*/  SYNCS.PHASECHK.TRANS64.TRYWAIT P0, [R3+URZ+0x60], R0 ;  /* 0x00006000030075a7 */ /* 0x0022a400080011ff */
[----:B--2---:R-:W-:Y:S05]  /*bfd0*/  @!P0 NANOSLEEP.SYNCS 0x989680 ;  /* 0x009896800000895d */ /* 0x004fea0003900000 */
[----:B------:R-:W2:Y:S02]  /*bfe0*/  @!P0 SYNCS.PHASECHK.TRANS64 P0, [R3+URZ+0x60], R0 ;  /* 0x00006000030085a7 */ /* 0x000ea400080010ff */
[----:B--2---:R-:W-:Y:S05]  /*bff0*/  @!P0 BRA `(.L_x_103) ;  /* 0xfffffffc00f08947 */ /* 0x004fea000383ffff */
[----:B------:R-:W-:Y:S05]  /*c000*/  BRA `(.L_x_102) ;  /* 0xffffffac00f07947 */ /* 0x000fea000383ffff */
.L_x_111:
[----:B-1----:R1:W4:Y:S02]  /*c010*/  SYNCS.PHASECHK.TRANS64.TRYWAIT P0, [R50+URZ+0x60], R5 ;  /* 0x00006005320075a7 */ /* 0x00232400080011ff */
[----:B----4-:R-:W-:Y:S05]  /*c020*/  @!P0 NANOSLEEP.SYNCS 0x989680 ;  /* 0x009896800000895d */ /* 0x010fea0003900000 */
[----:B------:R-:W4:Y:S02]  /*c030*/  @!P0 SYNCS.PHASECHK.TRANS64 P0, [R50+URZ+0x60], R5 ;  /* 0x00006005320085a7 */ /* 0x000f2400080010ff */
[----:B----4-:R-:W-:Y:S05]  /*c040*/  @!P0 BRA `(.L_x_111) ;  /* 0xfffffffc00f08947 */ /* 0x010fea000383ffff */
[----:B------:R-:W-:Y:S05]  /*c050*/  BRA `(.L_x_110) ;  /* 0xffffffb800347947 */ /* 0x000fea000383ffff */
.L_x_119:
[----:B-1----:R1:W4:Y:S02]  /*c060*/  SYNCS.PHASECHK.TRANS64.TRYWAIT P0, [R105+URZ+0x60], R6 ;  /* 0x00006006690075a7 */ /* 0x00232400080011ff */
[----:B----4-:R-:W-:Y:S05]  /*c070*/  @!P0 NANOSLEEP.SYNCS 0x989680 ;  /* 0x009896800000895d */ /* 0x010fea0003900000 */
[----:B------:R-:W4:Y:S02]  /*c080*/  @!P0 SYNCS.PHASECHK.TRANS64 P0, [R105+URZ+0x60], R6 ;  /* 0x00006006690085a7 */ /* 0x000f2400080010ff */
[----:B----4-:R-:W-:Y:S05]  /*c090*/  @!P0 BRA `(.L_x_119) ;  /* 0xfffffffc00f08947 */ /* 0x010fea000383ffff */
[----:B------:R-:W-:Y:S05]  /*c0a0*/  BRA `(.L_x_118) ;  /* 0xffffffc000787947 */ /* 0x000fea000383ffff */
.L_x_127:
[----:B-1----:R1:W4:Y:S02]  /*c0b0*/  SYNCS.PHASECHK.TRANS64.TRYWAIT P0, [R106+URZ+0x60], R5 ;  /* 0x000060056a0075a7 */ /* 0x00232400080011ff */
[----:B----4-:R-:W-:Y:S05]  /*c0c0*/  @!P0 NANOSLEEP.SYNCS 0x989680 ;  /* 0x009896800000895d */ /* 0x010fea0003900000 */
[----:B------:R-:W4:Y:S02]  /*c0d0*/  @!P0 SYNCS.PHASECHK.TRANS64 P0, [R106+URZ+0x60], R5 ;  /* 0x000060056a0085a7 */ /* 0x000f2400080010ff */
[----:B----4-:R-:W-:Y:S05]  /*c0e0*/  @!P0 BRA `(.L_x_127) ;  /* 0xfffffffc00f08947 */ /* 0x010fea000383ffff */
[----:B------:R-:W-:Y:S05]  /*c0f0*/  BRA `(.L_x_126) ;  /* 0xffffffc800c87947 */ /* 0x000fea000383ffff */
.L_x_135:
[----:B-1----:R1:W4:Y:S02]  /*c100*/  SYNCS.PHASECHK.TRANS64.TRYWAIT P0, [R106+URZ+0x60], R5 ;  /* 0x000060056a0075a7 */ /* 0x00232400080011ff */
[----:B----4-:R-:W-:Y:S05]  /*c110*/  @!P0 NANOSLEEP.SYNCS 0x989680 ;  /* 0x009896800000895d */ /* 0x010fea0003900000 */
[----:B------:R-:W4:Y:S02]  /*c120*/  @!P0 SYNCS.PHASECHK.TRANS64 P0, [R106+URZ+0x60], R5 ;  /* 0x000060056a0085a7 */ /* 0x000f2400080010ff */
[----:B----4-:R-:W-:Y:S05]  /*c130*/  @!P0 BRA `(.L_x_135) ;  /* 0xfffffffc00f08947 */ /* 0x010fea000383ffff */
[----:B------:R-:W-:Y:S05]  /*c140*/  BRA `(.L_x_134) ;  /* 0xffffffd400287947 */ /* 0x000fea000383ffff */
.L_x_143:
[----:B-1----:R1:W4:Y:S02]  /*c150*/  SYNCS.PHASECHK.TRANS64.TRYWAIT P0, [R106+URZ+0x60], R5 ;  /* 0x000060056a0075a7 */ /* 0x00232400080011ff */
[----:B----4-:R-:W-:Y:S05]  /*c160*/  @!P0 NANOSLEEP.SYNCS 0x989680 ;  /* 0x009896800000895d */ /* 0x010fea0003900000 */
[----:B------:R-:W4:Y:S02]  /*c170*/  @!P0 SYNCS.PHASECHK.TRANS64 P0, [R106+URZ+0x60], R5 ;  /* 0x000060056a0085a7 */ /* 0x000f2400080010ff */
[----:B----4-:R-:W-:Y:S05]  /*c180*/  @!P0 BRA `(.L_x_143) ;  /* 0xfffffffc00f08947 */ /* 0x010fea000383ffff */
[----:B------:R-:W-:Y:S05]  /*c190*/  BRA `(.L_x_142) ;  /* 0xffffffdc007c7947 */ /* 0x000fea000383ffff */
.L_x_151:
[----:B-1----:R1:W4:Y:S02]  /*c1a0*/  SYNCS.PHASECHK.TRANS64.TRYWAIT P0, [R105+URZ+0x60], R104 ;  /* 0x00006068690075a7 */ /* 0x00232400080011ff */
[----:B----4-:R-:W-:Y:S05]  /*c1b0*/  @!P0 NANOSLEEP.SYNCS 0x989680 ;  /* 0x009896800000895d */ /* 0x010fea0003900000 */
[----:B------:R-:W4:Y:S02]  /*c1c0*/  @!P0 SYNCS.PHASECHK.TRANS64 P0, [R105+URZ+0x60], R104 ;  /* 0x00006068690085a7 */ /* 0x000f2400080010ff */
[----:B----4-:R-:W-:Y:S05]  /*c1d0*/  @!P0 BRA `(.L_x_151) ;  /* 0xfffffffc00f08947 */ /* 0x010fea000383ffff */
[----:B------:R-:W-:Y:S05]  /*c1e0*/  BRA `(.L_x_150) ;  /* 0xffffffe400d07947 */ /* 0x000fea000383ffff */
        .weak           $__internal_0_$__cuda_sm10x_tcgen05_guardrail_trap_col_being_dealloced_not_returned_by_alloc
        .type           $__internal_0_$__cuda_sm10x_tcgen05_guardrail_trap_col_being_dealloced_not_returned_by_alloc,@function
        .size           $__internal_0_$__cuda_sm10x_tcgen05_guardrail_trap_col_being_dealloced_not_returned_by_alloc,($__internal_1_$__cuda_sm10x_tcgen05_guardrail_trap_phase_invalid_during_alloc - $__internal_0_$__cuda_sm10x_tcgen05_guardrail_trap_col_being_dealloced_not_returned_by_alloc)
$__internal_0_$__cuda_sm10x_tcgen05_guardrail_trap_col_being_dealloced_not_returned_by_alloc:
[----:B------:R-:W-:Y:S05]  /*c1f0*/  BPT.TRAP 0x1 ;  /* 0x000000040000795c */ /* 0x000fea0000300000 */
[----:B------:R-:W-:-:S04]  /*c200*/  HFMA2 R3, -RZ, RZ, 0, 0 ;  /* 0x00000000ff037431 */ /* 0x000fc800000001ff */
[----:B------:R-:W-:Y:S05]  /*c210*/  RET.REL.NODEC R2 `(_ZN7cutlass13device_kernelINS_4conv6kernel13ConvUniversalINS1_16ConvProblemShapeILNS1_8OperatorE1ELi2EEENS1_10collective14CollectiveConvINS1_47MainloopSm100TmaUmmaWarpSpecializedImplicitGemmILS5_1ELi6ELi2ELi1ELi2EN4cute5tupleIJNSA_1CILi1EEESD_SD_EEEEENSB_IJNSC_ILi128EEESG_NSB_IJNSC_ILi32EEEEEEEEENS_10tfloat32_tESK_NSA_8TiledMMAINSA_8MMA_AtomIJNSA_17SM100_MMA_TF32_SSISK_SK_fLi128ELi128ELNSA_4UMMA5MajorE0ELSP_1ELNSO_7ScaleInE0ELSQ_0EEEEEENSA_6LayoutISE_NSB_IJNSC_ILi0EEESU_SU_EEEEENSB_IJNSA_10UnderscoreESX_SX_EEEEENS7_6detail27Sm100ImplicitGemmTileTraitsINSA_20SM90_TMA_LOAD_IM2COLENSA_14ComposedLayoutINSA_7SwizzleILi3ELi4ELi3EEENSA_18smem_ptr_flag_bitsILi32EEENST_INSB_IJNSC_ILi8EEESH_EEENSB_IJSH_SD_EEEEEEEvEENS11_INSA_13SM90_TMA_LOADENS13_INS14_ILi2ELi5ELi2EEES17_NST_INSB_IJSH_NSC_ILi4EEEEEENSB_IJSD_SH_EEEEEEEvEEEENS_8epilogue10collective18CollectiveEpilogueINS1N_23Sm100TmaWarpSpecializedILi4ELi2ELi16ELb1ELb0EEEJSJ_NSB_IJNST_ISG_SD_EENST_INSC_ILi16EEESD_EEEEESK_NSB_IJNSB_IJlllEEESD_SU_EEESK_S1X_NS1N_6fusion15FusionCallbacksIS1R_NS1Y_17LinearCombinationISK_fSK_fLNS_15FloatRoundStyleE2EEESJ_S1V_JEEENSA_5SM1004TMEM4LOAD26SM100_TMEM_LOAD_32dp32b16xES12_NS13_INS14_ILi2ELi4ELi3EEES17_NST_INSB_IJS18_S1T_EEENSB_IJS1T_SD_EEEEEEENSA_39AutoVectorizingCopyWithAssumedAlignmentILi128EEENSA_21SM90_TMA_STORE_IM2COLES2C_S2E_S2E_EEEvvEEEEvNT_6ParamsE) ;  /* 0xffffff3c02787950 */ /* 0x000fea0003c3ffff */
        .weak           $__internal_1_$__cuda_sm10x_tcgen05_guardrail_trap_phase_invalid_during_alloc
        .type           $__internal_1_$__cuda_sm10x_tcgen05_guardrail_trap_phase_invalid_during_alloc,@function
        .size           $__internal_1_$__cuda_sm10x_tcgen05_guardrail_trap_phase_invalid_during_alloc,($__internal_2_$__cuda_sm10x_tcgen05_guardrail_trap_unallocated_columns_being_dealloced - $__internal_1_$__cuda_sm10x_tcgen05_guardrail_trap_phase_invalid_during_alloc)
$__internal_1_$__cuda_sm10x_tcgen05_guardrail_trap_phase_invalid_during_alloc:
[----:B------:R-:W-:Y:S05]  /*c220*/  BPT.TRAP 0x1 ;  /* 0x000000040000795c */ /* 0x000fea0000300000 */
[----:B------:R-:W-:-:S04]  /*c230*/  MOV R3, 0x0 ;  /* 0x0000000000037802 */ /* 0x000fc80000000f00 */
[----:B------:R-:W-:Y:S05]  /*c240*/  RET.REL.NODEC R2 `(_ZN7cutlass13device_kernelINS_4conv6kernel13ConvUniversalINS1_16ConvProblemShapeILNS1_8OperatorE1ELi2EEENS1_10collective14CollectiveConvINS1_47MainloopSm100TmaUmmaWarpSpecializedImplicitGemmILS5_1ELi6ELi2ELi1ELi2EN4cute5tupleIJNSA_1CILi1EEESD_SD_EEEEENSB_IJNSC_ILi128EEESG_NSB_IJNSC_ILi32EEEEEEEEENS_10tfloat32_tESK_NSA_8TiledMMAINSA_8MMA_AtomIJNSA_17SM100_MMA_TF32_SSISK_SK_fLi128ELi128ELNSA_4UMMA5MajorE0ELSP_1ELNSO_7ScaleInE0ELSQ_0EEEEEENSA_6LayoutISE_NSB_IJNSC_ILi0EEESU_SU_EEEEENSB_IJNSA_10UnderscoreESX_SX_EEEEENS7_6detail27Sm100ImplicitGemmTileTraitsINSA_20SM90_TMA_LOAD_IM2COLENSA_14ComposedLayoutINSA_7SwizzleILi3ELi4ELi3EEENSA_18smem_ptr_flag_bitsILi32EEENST_INSB_IJNSC_ILi8EEESH_EEENSB_IJSH_SD_EEEEEEEvEENS11_INSA_13SM90_TMA_LOADENS13_INS14_ILi2ELi5ELi2EEES17_NST_INSB_IJSH_NSC_ILi4EEEEEENSB_IJSD_SH_EEEEEEEvEEEENS_8epilogue10collective18CollectiveEpilogueINS1N_23Sm100TmaWarpSpecializedILi4ELi2ELi16ELb1ELb0EEEJSJ_NSB_IJNST_ISG_SD_EENST_INSC_ILi16EEESD_EEEEESK_NSB_IJNSB_IJlllEEESD_SU_EEESK_S1X_NS1N_6fusion15FusionCallbacksIS1R_NS1Y_17LinearCombinationISK_fSK_fLNS_15FloatRoundStyleE2EEESJ_S1V_JEEENSA_5SM1004TMEM4LOAD26SM100_TMEM_LOAD_32dp32b16xES12_NS13_INS14_ILi2ELi4ELi3EEES17_NST_INSB_IJS18_S1T_EEENSB_IJS1T_SD_EEEEEEENSA_39AutoVectorizingCopyWithAssumedAlignmentILi128EEENSA_21SM90_TMA_STORE_IM2COLES2C_S2E_S2E_EEEvvEEEEvNT_6ParamsE) ;  /* 0xffffff3c026c7950 */ /* 0x000fea0003c3ffff */
        .weak           $__internal_2_$__cuda_sm10x_tcgen05_guardrail_trap_unallocated_columns_being_dealloced
        .type           $__internal_2_$__cuda_sm10x_tcgen05_guardrail_trap_unallocated_columns_being_dealloced,@function
        .size           $__internal_2_$__cuda_sm10x_tcgen05_guardrail_trap_unallocated_columns_being_dealloced,(.L_x_216 - $__internal_2_$__cuda_sm10x_tcgen05_guardrail_trap_unallocated_columns_being_dealloced)
$__internal_2_$__cuda_sm10x_tcgen05_guardrail_trap_unallocated_columns_being_dealloced:
[----:B------:R-:W-:Y:S05]  /*c250*/  BPT.TRAP 0x1 ;  /* 0x000000040000795c */ /* 0x000fea0000300000 */
[----:B------:R-:W-:-:S04]  /*c260*/  HFMA2 R3, -RZ, RZ, 0, 0 ;  /* 0x00000000ff037431 */ /* 0x000fc800000001ff */
[----:B------:R-:W-:Y:S05]  /*c270*/  RET.REL.NODEC R2 `(_ZN7cutlass13device_kernelINS_4conv6kernel13ConvUniversalINS1_16ConvProblemShapeILNS1_8OperatorE1ELi2EEENS1_10collective14CollectiveConvINS1_47MainloopSm100TmaUmmaWarpSpecializedImplicitGemmILS5_1ELi6ELi2ELi1ELi2EN4cute5tupleIJNSA_1CILi1EEESD_SD_EEEEENSB_IJNSC_ILi128EEESG_NSB_IJNSC_ILi32EEEEEEEEENS_10tfloat32_tESK_NSA_8TiledMMAINSA_8MMA_AtomIJNSA_17SM100_MMA_TF32_SSISK_SK_fLi128ELi128ELNSA_4UMMA5MajorE0ELSP_1ELNSO_7ScaleInE0ELSQ_0EEEEEENSA_6LayoutISE_NSB_IJNSC_ILi0EEESU_SU_EEEEENSB_IJNSA_10UnderscoreESX_SX_EEEEENS7_6detail27Sm100ImplicitGemmTileTraitsINSA_20SM90_TMA_LOAD_IM2COLENSA_14ComposedLayoutINSA_7SwizzleILi3ELi4ELi3EEENSA_18smem_ptr_flag_bitsILi32EEENST_INSB_IJNSC_ILi8EEESH_EEENSB_IJSH_SD_EEEEEEEvEENS11_INSA_13SM90_TMA_LOADENS13_INS14_ILi2ELi5ELi2EEES17_NST_INSB_IJSH_NSC_ILi4EEEEEENSB_IJSD_SH_EEEEEEEvEEEENS_8epilogue10collective18CollectiveEpilogueINS1N_23Sm100TmaWarpSpecializedILi4ELi2ELi16ELb1ELb0EEEJSJ_NSB_IJNST_ISG_SD_EENST_INSC_ILi16EEESD_EEEEESK_NSB_IJNSB_IJlllEEESD_SU_EEESK_S1X_NS1N_6fusion15FusionCallbacksIS1R_NS1Y_17LinearCombinationISK_fSK_fLNS_15FloatRoundStyleE2EEESJ_S1V_JEEENSA_5SM1004TMEM4LOAD26SM100_TMEM_LOAD_32dp32b16xES12_NS13_INS14_ILi2ELi4ELi3EEES17_NST_INSB_IJS18_S1T_EEENSB_IJS1T_SD_EEEEEEENSA_39AutoVectorizingCopyWithAssumedAlignmentILi128EEENSA_21SM90_TMA_STORE_IM2COLES2C_S2E_S2E_EEEvvEEEEvNT_6ParamsE) ;  /* 0xffffff3c02607950 */ /* 0x000fea0003c3ffff */
.L_x_215:
[----:B------:R-:W-:-:S00]  /*c280*/  BRA `(.L_x_215) ;  /* 0xfffffffc00fc7947 */ /* 0x000fc0000383ffff */
[----:B------:R-:W-:-:S00]  /*c290*/  NOP ;  /* 0x0000000000007918 */ /* 0x000fc00000000000 */
        /* <DEDUP_REMOVED lines=14> */
.L_x_216:


//--------------------- .nv.global.init           --------------------------
	.section	.nv.global.init,"aw",@progbits
.nv.global.init:
	.type		$str$29,@object
	.size		$str$29,($str$30 - $str$29)
$str$29:
        /*0000*/ 	.byte	0x28, 0x61, 0x64, 0x64, 0x72, 0x65, 0x73, 0x73, 0x20, 0x26, 0x20, 0x6d, 0x61, 0x73, 0x6b, 0x29
        /*0010*/ 	.byte	0x20, 0x3d, 0x3d, 0x20, 0x30, 0x00
	.type		$str$30,@object
	.size		$str$30,($str$28 - $str$30)
$str$30:
        /*0016*/ 	.byte	0x2f, 0x74, 0x6d, 0x70, 0x2f, 0x63, 0x75, 0x74, 0x6c, 0x61, 0x73, 0x73, 0x5f, 0x73, 0x77, 0x65
        /*0026*/ 	.byte	0x65, 0x70, 0x5f, 0x73, 0x72, 0x63, 0x2f, 0x69, 0x6e, 0x63, 0x6c, 0x75, 0x64, 0x65, 0x2f, 0x63
        /*0036*/ 	.byte	0x75, 0x74, 0x65, 0x2f, 0x70, 0x6f, 0x69, 0x6e, 0x74, 0x65, 0x72, 0x5f, 0x66, 0x6c, 0x61, 0x67
        /*0046*/ 	.byte	0x67, 0x65, 0x64, 0x2e, 0x68, 0x70, 0x70, 0x00
	.type		$str$28,@object
	.size		$str$28,($str$27 - $str$28)
$str$28:
        /*004e*/ 	.byte	0x2f, 0x74, 0x6d, 0x70, 0x2f, 0x63, 0x75, 0x74, 0x6c, 0x61, 0x73, 0x73, 0x5f, 0x73, 0x77, 0x65
        /*005e*/ 	.byte	0x65, 0x70, 0x5f, 0x73, 0x72, 0x63, 0x2f, 0x69, 0x6e, 0x63, 0x6c, 0x75, 0x64, 0x65, 0x2f, 0x63
        /*006e*/ 	.byte	0x75, 0x74, 0x65, 0x2f, 0x61, 0x74, 0x6f, 0x6d, 0x2f, 0x63, 0x6f, 0x70, 0x79, 0x5f, 0x74, 0x72
        /*007e*/ 	.byte	0x61, 0x69, 0x74, 0x73, 0x5f, 0x73, 0x6d, 0x31, 0x30, 0x30, 0x2e, 0x68, 0x70, 0x70, 0x00
	.type		$str$27,@object
	.size		$str$27,(__unnamed_1 - $str$27)
$str$27:
        /*008d*/ 	.byte	0x28, 0x28, 0x75, 0x69, 0x6e, 0x74, 0x33, 0x32, 0x5f, 0x74, 0x28, 0x74, 0x68, 0x72, 0x65, 0x61
        /*009d*/ 	.byte	0x64, 0x49, 0x64, 0x78, 0x2e, 0x78, 0x29, 0x20, 0x2f, 0x20, 0x33, 0x32, 0x29, 0x20, 0x25, 0x20
        /*00ad*/ 	.byte	0x34, 0x29, 0x20, 0x3d, 0x3d, 0x20, 0x28, 0x28, 0x28, 0x74, 0x6d, 0x65, 0x6d, 0x5f, 0x61, 0x64
        /*00bd*/ 	.byte	0x64, 0x72, 0x20, 0x3e, 0x3e, 0x20, 0x31, 0x36, 0x29, 0x20, 0x2f, 0x20, 0x33, 0x32, 0x29, 0x20
        /*00cd*/ 	.byte	0x25, 0x20, 0x34, 0x29, 0x00
	.type		__unnamed_1,@object
	.size		__unnamed_1,(__unnamed_2 - __unnamed_1)
__unnamed_1:
        /*00d2*/ 	.byte	0x61, 0x75, 0x74, 0x6f, 0x20, 0x63, 0x75, 0x74, 0x65, 0x3a, 0x3a, 0x61, 0x73, 0x5f, 0x70, 0x6f
        /* <DEDUP_REMOVED lines=24> */
        /*0262*/ 	.byte	0x32, 0x30, 0x34, 0x38, 0x3e, 0x3e, 0x3e, 0x3e, 0x5d, 0x00
	.type		__unnamed_2,@object
	.size		__unnamed_2,(.L_2 - __unnamed_2)
__unnamed_2:
        /* <DEDUP_REMOVED lines=42> */
        /*050c*/ 	.byte	0x3e, 0x5d, 0x00
.L_2:


//--------------------- .nv.shared._ZN7cutlass13device_kernelINS_4conv6kernel13ConvUniversalINS1_16ConvProblemShapeILNS1_8OperatorE1ELi2EEENS1_10collective14CollectiveConvINS1_47MainloopSm100TmaUmmaWarpSpecializedImplicitGemmILS5_1ELi6ELi2ELi1ELi2EN4cute5tupleIJNSA_1CILi1EEESD_SD_EEEEENSB_IJNSC_ILi128EEESG_NSB_IJNSC_ILi32EEEEEEEEENS_10tfloat32_tESK_NSA_8TiledMMAINSA_8MMA_AtomIJNSA_17SM100_MMA_TF32_SSISK_SK_fLi128ELi128ELNSA_4UMMA5MajorE0ELSP_1ELNSO_7ScaleInE0ELSQ_0EEEEEENSA_6LayoutISE_NSB_IJNSC_ILi0EEESU_SU_EEEEENSB_IJNSA_10UnderscoreESX_SX_EEEEENS7_6detail27Sm100ImplicitGemmTileTraitsINSA_20SM90_TMA_LOAD_IM2COLENSA_14ComposedLayoutINSA_7SwizzleILi3ELi4ELi3EEENSA_18smem_ptr_flag_bitsILi32EEENST_INSB_IJNSC_ILi8EEESH_EEENSB_IJSH_SD_EEEEEEEvEENS11_INSA_13SM90_TMA_LOADENS13_INS14_ILi2ELi5ELi2EEES17_NST_INSB_IJSH_NSC_ILi4EEEEEENSB_IJSD_SH_EEEEEEEvEEEENS_8epilogue10collective18CollectiveEpilogueINS1N_23Sm100TmaWarpSpecializedILi4ELi2ELi16ELb1ELb0EEEJSJ_NSB_IJNST_ISG_SD_EENST_INSC_ILi16EEESD_EEEEESK_NSB_IJNSB_IJlllEEESD_SU_EEESK_S1X_NS1N_6fusion15FusionCallbacksIS1R_NS1Y_17LinearCombinationISK_fSK_fLNS_15FloatRoundStyleE2EEESJ_S1V_JEEENSA_5SM1004TMEM4LOAD26SM100_TMEM_LOAD_32dp32b16xES12_NS13_INS14_ILi2ELi4ELi3EEES17_NST_INSB_IJS18_S1T_EEENSB_IJS1T_SD_EEEEEEENSA_39AutoVectorizingCopyWithAssumedAlignmentILi128EEENSA_21SM90_TMA_STORE_IM2COLES2C_S2E_S2E_EEEvvEEEEvNT_6ParamsE --------------------------
	.section	.nv.shared._ZN7cutlass13device_kernelINS_4conv6kernel13ConvUniversalINS1_16ConvProblemShapeILNS1_8OperatorE1ELi2EEENS1_10collective14CollectiveConvINS1_47MainloopSm100TmaUmmaWarpSpecializedImplicitGemmILS5_1ELi6ELi2ELi1ELi2EN4cute5tupleIJNSA_1CILi1EEESD_SD_EEEEENSB_IJNSC_ILi128EEESG_NSB_IJNSC_ILi32EEEEEEEEENS_10tfloat32_tESK_NSA_8TiledMMAINSA_8MMA_AtomIJNSA_17SM100_MMA_TF32_SSISK_SK_fLi128ELi128ELNSA_4UMMA5MajorE0ELSP_1ELNSO_7ScaleInE0ELSQ_0EEEEEENSA_6LayoutISE_NSB_IJNSC_ILi0EEESU_SU_EEEEENSB_IJNSA_10UnderscoreESX_SX_EEEEENS7_6detail27Sm100ImplicitGemmTileTraitsINSA_20SM90_TMA_LOAD_IM2COLENSA_14ComposedLayoutINSA_7SwizzleILi3ELi4ELi3EEENSA_18smem_ptr_flag_bitsILi32EEENST_INSB_IJNSC_ILi8EEESH_EEENSB_IJSH_SD_EEEEEEEvEENS11_INSA_13SM90_TMA_LOADENS13_INS14_ILi2ELi5ELi2EEES17_NST_INSB_IJSH_NSC_ILi4EEEEEENSB_IJSD_SH_EEEEEEEvEEEENS_8epilogue10collective18CollectiveEpilogueINS1N_23Sm100TmaWarpSpecializedILi4ELi2ELi16ELb1ELb0EEEJSJ_NSB_IJNST_ISG_SD_EENST_INSC_ILi16EEESD_EEEEESK_NSB_IJNSB_IJlllEEESD_SU_EEESK_S1X_NS1N_6fusion15FusionCallbacksIS1R_NS1Y_17LinearCombinationISK_fSK_fLNS_15FloatRoundStyleE2EEESJ_S1V_JEEENSA_5SM1004TMEM4LOAD26SM100_TMEM_LOAD_32dp32b16xES12_NS13_INS14_ILi2ELi4ELi3EEES17_NST_INSB_IJS18_S1T_EEENSB_IJS1T_SD_EEEEEEENSA_39AutoVectorizingCopyWithAssumedAlignmentILi128EEENSA_21SM90_TMA_STORE_IM2COLES2C_S2E_S2E_EEEvvEEEEvNT_6ParamsE,"aw",@nobits
	.sectionflags	@""
	.align	16
	.zero		1024


//--------------------- .nv.shared.reserved.0     --------------------------
	.section	.nv.shared.reserved.0,"aw",@nobits
	.weak		__nv_reservedSMEM_offset_0_alias
	.size		__nv_reservedSMEM_offset_0_alias, 0, 64
	.other		__nv_reservedSMEM_offset_0_alias,@"STO_CUDA_RESERVED_SHARED STV_DEFAULT"
__nv_reservedSMEM_offset_0_alias:
	.zero		0
.nv.shared.reserved.0:
	.zero		64
	.weak		__nv_reservedSMEM_tcgen05_partition
	.type		__nv_reservedSMEM_tcgen05_partition,@object
	.size		__nv_reservedSMEM_tcgen05_partition,(.L_0 - __nv_reservedSMEM_tcgen05_partition)
__nv_reservedSMEM_tcgen05_partition:
	.zero		32
.L_0:


//--------------------- .nv.global                --------------------------
	.section	.nv.global,"aw",@nobits
.nv.global:
	.type		_ZN39_INTERNAL_dcd41416_4_k_cu_fab190ae_30134cute1_E,@object
	.size		_ZN39_INTERNAL_dcd41416_4_k_cu_fab190ae_30134cute1_E,(_ZN39_INTERNAL_dcd41416_4_k_cu_fab190ae_30134cuda3std3__45__cpo6cbeginE - _ZN39_INTERNAL_dcd41416_4_k_cu_fab190ae_30134cute1_E)
_ZN39_INTERNAL_dcd41416_4_k_cu_fab190ae_30134cute1_E:
	.zero		1
	.type		_ZN39_INTERNAL_dcd41416_4_k_cu_fab190ae_30134cuda3std3__45__cpo6cbeginE,@object
	.size		_ZN39_INTERNAL_dcd41416_4_k_cu_fab190ae_30134cuda3std3__45__cpo6cbeginE,(_ZN39_INTERNAL_dcd41416_4_k_cu_fab190ae_30134cuda3std3__48in_placeE - _ZN39_INTERNAL_dcd41416_4_k_cu_fab190ae_30134cuda3std3__45__cpo6cbeginE)
_ZN39_INTERNAL_dcd41416_4_k_cu_fab190ae_30134cuda3std3__45__cpo6cbeginE:
	.zero		1
	.type		_ZN39_INTERNAL_dcd41416_4_k_cu_fab190ae_30134cuda3std3__48in_placeE,@object
	.size		_ZN39_INTERNAL_dcd41416_4_k_cu_fab190ae_30134cuda3std3__48in_placeE,(_ZN39_INTERNAL_dcd41416_4_k_cu_fab190ae_30134cuda3std6ranges3__45__cpo9iter_moveE - _ZN39_INTERNAL_dcd41416_4_k_cu_fab190ae_30134cuda3std3__48in_placeE)
_ZN39_INTERNAL_dcd41416_4_k_cu_fab190ae_30134cuda3std3__48in_placeE:
	.zero		1
	.type		_ZN39_INTERNAL_dcd41416_4_k_cu_fab190ae_30134cuda3std6ranges3__45__cpo9iter_moveE,@object
	.size		_ZN39_INTERNAL_dcd41416_4_k_cu_fab190ae_30134cuda3std6ranges3__45__cpo9iter_moveE,(_ZN39_INTERNAL_dcd41416_4_k_cu_fab190ae_30134cuda3std3__45__cpo5beginE - _ZN39_INTERNAL_dcd41416_4_k_cu_fab190ae_30134cuda3std6ranges3__45__cpo9iter_moveE)
_ZN39_INTERNAL_dcd41416_4_k_cu_fab190ae_30134cuda3std6ranges3__45__cpo9iter_moveE:
	.zero		1
	.type		_ZN39_INTERNAL_dcd41416_4_k_cu_fab190ae_30134cuda3std3__45__cpo5beginE,@object
	.size		_ZN39_INTERNAL_dcd41416_4_k_cu_fab190ae_30134cuda3std3__45__cpo5beginE,(_ZN39_INTERNAL_dcd41416_4_k_cu_fab190ae_30134cuda3std3__441_GLOBAL__N__dcd41416_4_k_cu_fab190ae_30136ignoreE - _ZN39_INTERNAL_dcd41416_4_k_cu_fab190ae_30134cuda3std3__45__cpo5beginE)
_ZN39_INTERNAL_dcd41416_4_k_cu_fab190ae_30134cuda3std3__45__cpo5beginE:
	.zero		1
	.type		_ZN39_INTERNAL_dcd41416_4_k_cu_fab190ae_30134cuda3std3__441_GLOBAL__N__dcd41416_4_k_cu_fab190ae_30136ignoreE,@object
	.size		_ZN39_INTERNAL_dcd41416_4_k_cu_fab190ae_30134cuda3std3__441_GLOBAL__N__dcd41416_4_k_cu_fab190ae_30136ignoreE,(_ZN39_INTERNAL_dcd41416_4_k_cu_fab190ae_30134cute7productE - _ZN39_INTERNAL_dcd41416_4_k_cu_fab190ae_30134cuda3std3__441_GLOBAL__N__dcd41416_4_k_cu_fab190ae_30136ignoreE)
_ZN39_INTERNAL_dcd41416_4_k_cu_fab190ae_30134cuda3std3__441_GLOBAL__N__dcd41416_4_k_cu_fab190ae_30136ignoreE:
	.zero		1
	.type		_ZN39_INTERNAL_dcd41416_4_k_cu_fab190ae_30134cute7productE,@object
	.size		_ZN39_INTERNAL_dcd41416_4_k_cu_fab190ae_30134cute7productE,(_ZN39_INTERNAL_dcd41416_4_k_cu_fab190ae_30134cuda3std3__45__cpo3endE - _ZN39_INTERNAL_dcd41416_4_k_cu_fab190ae_30134cute7productE)
_ZN39_INTERNAL_dcd41416_4_k_cu_fab190ae_30134cute7productE:
	.zero		1
	.type		_ZN39_INTERNAL_dcd41416_4_k_cu_fab190ae_30134cuda3std3__45__cpo3endE,@object
	.size		_ZN39_INTERNAL_dcd41416_4_k_cu_fab190ae_30134cuda3std3__45__cpo3endE,(_ZN39_INTERNAL_dcd41416_4_k_cu_fab190ae_30134cuda3std3__419piecewise_constructE - _ZN39_INTERNAL_dcd41416_4_k_cu_fab190ae_30134cuda3std3__45__cpo3endE)
_ZN39_INTERNAL_dcd41416_4_k_cu_fab190ae_30134cuda3std3__45__cpo3endE:
	.zero		1
	.type		_ZN39_INTERNAL_dcd41416_4_k_cu_fab190ae_30134cuda3std3__419piecewise_constructE,@object
	.size		_ZN39_INTERNAL_dcd41416_4_k_cu_fab190ae_30134cuda3std3__419piecewise_constructE,(_ZN39_INTERNAL_dcd41416_4_k_cu_fab190ae_30134cuda3std3__45__cpo4cendE - _ZN39_INTERNAL_dcd41416_4_k_cu_fab190ae_30134cuda3std3__419piecewise_constructE)
_ZN39_INTERNAL_dcd41416_4_k_cu_fab190ae_30134cuda3std3__419piecewise_constructE:
	.zero		1
	.type		_ZN39_INTERNAL_dcd41416_4_k_cu_fab190ae_30134cuda3std3__45__cpo4cendE,@object
	.size		_ZN39_INTERNAL_dcd41416_4_k_cu_fab190ae_30134cuda3std3__45__cpo4cendE,(_ZN39_INTERNAL_dcd41416_4_k_cu_fab190ae_30134cuda3std6ranges3__45__cpo4swapE - _ZN39_INTERNAL_dcd41416_4_k_cu_fab190ae_30134cuda3std3__45__cpo4cendE)
_ZN39_INTERNAL_dcd41416_4_k_cu_fab190ae_30134cuda3std3__45__cpo4cendE:
	.zero		1
	.type		_ZN39_INTERNAL_dcd41416_4_k_cu_fab190ae_30134cuda3std6ranges3__45__cpo4swapE,@object
	.size		_ZN39_INTERNAL_dcd41416_4_k_cu_fab190ae_30134cuda3std6ranges3__45__cpo4swapE,(.L_10 - _ZN39_INTERNAL_dcd41416_4_k_cu_fab190ae_30134cuda3std6ranges3__45__cpo4swapE)
_ZN39_INTERNAL_dcd41416_4_k_cu_fab190ae_30134cuda3std6ranges3__45__cpo4swapE:
	.zero		1
.L_10:


//--------------------- .nv.constant0._ZN7cutlass13device_kernelINS_4conv6kernel13ConvUniversalINS1_16ConvProblemShapeILNS1_8OperatorE1ELi2EEENS1_10collective14CollectiveConvINS1_47MainloopSm100TmaUmmaWarpSpecializedImplicitGemmILS5_1ELi6ELi2ELi1ELi2EN4cute5tupleIJNSA_1CILi1EEESD_SD_EEEEENSB_IJNSC_ILi128EEESG_NSB_IJNSC_ILi32EEEEEEEEENS_10tfloat32_tESK_NSA_8TiledMMAINSA_8MMA_AtomIJNSA_17SM100_MMA_TF32_SSISK_SK_fLi128ELi128ELNSA_4UMMA5MajorE0ELSP_1ELNSO_7ScaleInE0ELSQ_0EEEEEENSA_6LayoutISE_NSB_IJNSC_ILi0EEESU_SU_EEEEENSB_IJNSA_10UnderscoreESX_SX_EEEEENS7_6detail27Sm100ImplicitGemmTileTraitsINSA_20SM90_TMA_LOAD_IM2COLENSA_14ComposedLayoutINSA_7SwizzleILi3ELi4ELi3EEENSA_18smem_ptr_flag_bitsILi32EEENST_INSB_IJNSC_ILi8EEESH_EEENSB_IJSH_SD_EEEEEEEvEENS11_INSA_13SM90_TMA_LOADENS13_INS14_ILi2ELi5ELi2EEES17_NST_INSB_IJSH_NSC_ILi4EEEEEENSB_IJSD_SH_EEEEEEEvEEEENS_8epilogue10collective18CollectiveEpilogueINS1N_23Sm100TmaWarpSpecializedILi4ELi2ELi16ELb1ELb0EEEJSJ_NSB_IJNST_ISG_SD_EENST_INSC_ILi16EEESD_EEEEESK_NSB_IJNSB_IJlllEEESD_SU_EEESK_S1X_NS1N_6fusion15FusionCallbacksIS1R_NS1Y_17LinearCombinationISK_fSK_fLNS_15FloatRoundStyleE2EEESJ_S1V_JEEENSA_5SM1004TMEM4LOAD26SM100_TMEM_LOAD_32dp32b16xES12_NS13_INS14_ILi2ELi4ELi3EEES17_NST_INSB_IJS18_S1T_EEENSB_IJS1T_SD_EEEEEEENSA_39AutoVectorizingCopyWithAssumedAlignmentILi128EEENSA_21SM90_TMA_STORE_IM2COLES2C_S2E_S2E_EEEvvEEEEvNT_6ParamsE --------------------------
	.section	.nv.constant0._ZN7cutlass13device_kernelINS_4conv6kernel13ConvUniversalINS1_16ConvProblemShapeILNS1_8OperatorE1ELi2EEENS1_10collective14CollectiveConvINS1_47MainloopSm100TmaUmmaWarpSpecializedImplicitGemmILS5_1ELi6ELi2ELi1ELi2EN4cute5tupleIJNSA_1CILi1EEESD_SD_EEEEENSB_IJNSC_ILi128EEESG_NSB_IJNSC_ILi32EEEEEEEEENS_10tfloat32_tESK_NSA_8TiledMMAINSA_8MMA_AtomIJNSA_17SM100_MMA_TF32_SSISK_SK_fLi128ELi128ELNSA_4UMMA5MajorE0ELSP_1ELNSO_7ScaleInE0ELSQ_0EEEEEENSA_6LayoutISE_NSB_IJNSC_ILi0EEESU_SU_EEEEENSB_IJNSA_10UnderscoreESX_SX_EEEEENS7_6detail27Sm100ImplicitGemmTileTraitsINSA_20SM90_TMA_LOAD_IM2COLENSA_14ComposedLayoutINSA_7SwizzleILi3ELi4ELi3EEENSA_18smem_ptr_flag_bitsILi32EEENST_INSB_IJNSC_ILi8EEESH_EEENSB_IJSH_SD_EEEEEEEvEENS11_INSA_13SM90_TMA_LOADENS13_INS14_ILi2ELi5ELi2EEES17_NST_INSB_IJSH_NSC_ILi4EEEEEENSB_IJSD_SH_EEEEEEEvEEEENS_8epilogue10collective18CollectiveEpilogueINS1N_23Sm100TmaWarpSpecializedILi4ELi2ELi16ELb1ELb0EEEJSJ_NSB_IJNST_ISG_SD_EENST_INSC_ILi16EEESD_EEEEESK_NSB_IJNSB_IJlllEEESD_SU_EEESK_S1X_NS1N_6fusion15FusionCallbacksIS1R_NS1Y_17LinearCombinationISK_fSK_fLNS_15FloatRoundStyleE2EEESJ_S1V_JEEENSA_5SM1004TMEM4LOAD26SM100_TMEM_LOAD_32dp32b16xES12_NS13_INS14_ILi2ELi4ELi3EEES17_NST_INSB_IJS18_S1T_EEENSB_IJS1T_SD_EEEEEEENSA_39AutoVectorizingCopyWithAssumedAlignmentILi128EEENSA_21SM90_TMA_STORE_IM2COLES2C_S2E_S2E_EEEvvEEEEvNT_6ParamsE,"a",@progbits
	.sectionflags	@""
	.align	4
.nv.constant0._ZN7cutlass13device_kernelINS_4conv6kernel13ConvUniversalINS1_16ConvProblemShapeILNS1_8OperatorE1ELi2EEENS1_10collective14CollectiveConvINS1_47MainloopSm100TmaUmmaWarpSpecializedImplicitGemmILS5_1ELi6ELi2ELi1ELi2EN4cute5tupleIJNSA_1CILi1EEESD_SD_EEEEENSB_IJNSC_ILi128EEESG_NSB_IJNSC_ILi32EEEEEEEEENS_10tfloat32_tESK_NSA_8TiledMMAINSA_8MMA_AtomIJNSA_17SM100_MMA_TF32_SSISK_SK_fLi128ELi128ELNSA_4UMMA5MajorE0ELSP_1ELNSO_7ScaleInE0ELSQ_0EEEEEENSA_6LayoutISE_NSB_IJNSC_ILi0EEESU_SU_EEEEENSB_IJNSA_10UnderscoreESX_SX_EEEEENS7_6detail27Sm100ImplicitGemmTileTraitsINSA_20SM90_TMA_LOAD_IM2COLENSA_14ComposedLayoutINSA_7SwizzleILi3ELi4ELi3EEENSA_18smem_ptr_flag_bitsILi32EEENST_INSB_IJNSC_ILi8EEESH_EEENSB_IJSH_SD_EEEEEEEvEENS11_INSA_13SM90_TMA_LOADENS13_INS14_ILi2ELi5ELi2EEES17_NST_INSB_IJSH_NSC_ILi4EEEEEENSB_IJSD_SH_EEEEEEEvEEEENS_8epilogue10collective18CollectiveEpilogueINS1N_23Sm100TmaWarpSpecializedILi4ELi2ELi16ELb1ELb0EEEJSJ_NSB_IJNST_ISG_SD_EENST_INSC_ILi16EEESD_EEEEESK_NSB_IJNSB_IJlllEEESD_SU_EEESK_S1X_NS1N_6fusion15FusionCallbacksIS1R_NS1Y_17LinearCombinationISK_fSK_fLNS_15FloatRoundStyleE2EEESJ_S1V_JEEENSA_5SM1004TMEM4LOAD26SM100_TMEM_LOAD_32dp32b16xES12_NS13_INS14_ILi2ELi4ELi3EEES17_NST_INSB_IJS18_S1T_EEENSB_IJS1T_SD_EEEEEEENSA_39AutoVectorizingCopyWithAssumedAlignmentILi128EEENSA_21SM90_TMA_STORE_IM2COLES2C_S2E_S2E_EEEvvEEEEvNT_6ParamsE:
	.zero		2944


//--------------------- SYMBOLS --------------------------

	.type		.nv.reservedSmem.offset0,@object
	.size		.nv.reservedSmem.offset0,0x4
	.type		.nv.reservedSmem.cap,@object
	.size		.nv.reservedSmem.cap,0x4
	.type		__assertfail,@function
